	.target	sm_100a

	.elftype	@"ET_EXEC"


//--------------------- .note.nv.tkinfo           --------------------------
	.section	.note.nv.tkinfo,"",@"SHT_NOTE"
	.sectionflags	@"SHF_NOTE_NV_TKINFO"
	.tkinfo
        /*0018*/ 	.word	0x00000002
        /*0030*/ 	.string	""
        /*0030*/ 	.string	"ptxas"
        /*0030*/ 	.string	"Cuda compilation tools, release 13.0, V13.0.88"
        /*0030*/ 	.string	"Build cuda_13.0.r13.0/compiler.36424714_0"
        /*0030*/ 	.string	"-arch sm_100a -m 64 "



//--------------------- .note.nv.cuinfo           --------------------------
	.section	.note.nv.cuinfo,"",@"SHT_NOTE"
	.sectionflags	@"SHF_NOTE_NV_CUINFO"
        /*0018*/ 	.short	0x0002
        /*001a*/ 	.short	0x0064
        /*001c*/ 	.short	0x0082
	.zero		2


//--------------------- .nv.info                  --------------------------
	.section	.nv.info,"",@"SHT_CUDA_INFO"
	.align	4


	//----- nvinfo : EIATTR_REGCOUNT
	.align		4
        /*0000*/ 	.byte	0x04, 0x2f
        /*0002*/ 	.short	(.L_19 - .L_18)
	.align		4
.L_18:
        /*0004*/ 	.word	index@(_ZN7cutlass13device_kernelINS_4gemm6kernel13GemmUniversalIN4cute5tupleIJiiiiEEENS1_10collective13CollectiveMmaINS1_35MainloopSm100TmaUmmaWarpSpecializedILi8ELi2ELi4ENS5_IJNS4_1CILi1EEESB_SB_EEEEENS5_IJNSA_ILi64EEENSA_ILi128EEESE_EEENS_6half_tENS5_IJlSB_lEEESH_SI_NS4_8TiledMMAINS4_8MMA_AtomIJNS4_20SM100_MMA_F16BF16_SSISH_SH_fLi64ELi128ELNS4_4UMMA5MajorE0ELSN_0ELNSM_7ScaleInE0ELSO_0EEEEEENS4_6LayoutISC_NS5_IJNSA_ILi0EEESS_SS_EEEEENS5_IJNS4_10UnderscoreESV_SV_EEEEENS4_13SM90_TMA_LOADENS4_14ComposedLayoutINS4_7SwizzleILi3ELi4ELi3EEENS4_18smem_ptr_flag_bitsILi16EEENSR_INS5_IJNSA_ILi8EEESE_EEENS5_IJSE_SB_EEEEEEEvNS4_8identityESY_S18_vS19_EENS_8epilogue10collective18CollectiveEpilogueINS1B_23Sm100TmaWarpSpecializedILi4ELi2ELi16ELb1ELb0EEEJSG_NS5_IJNSR_ISE_SB_EENSR_INSA_ILi32EEESB_EEEEESH_SI_SH_SI_NS1B_6fusion15FusionCallbacksIS1F_NS1K_17LinearCombinationISH_fSH_fLNS_15FloatRoundStyleE2EEESG_S1J_JEEENS4_5SM1004TMEM4LOAD26SM100_TMEM_LOAD_16dp256b4xESY_NSZ_INS10_ILi2ELi4ELi3EEES13_NSR_INS5_IJS14_S1H_EEENS5_IJS1H_SB_EEEEEEENS4_17SM75_U32x4_LDSM_NENS4_14SM90_TMA_STOREES1Y_NS4_17SM90_U32x4_STSM_NENS4_39AutoVectorizingCopyWithAssumedAlignmentILi128EEEEEEvvEEEEvNT_6ParamsE)
        /*0008*/ 	.word	0x0000005b


	//----- nvinfo : EIATTR_FRAME_SIZE
	.align		4
.L_19:
        /*000c*/ 	.byte	0x04, 0x11
        /*000e*/ 	.short	(.L_21 - .L_20)
	.align		4
.L_20:
        /*0010*/ 	.word	index@($__internal_2_$__cuda_sm10x_tcgen05_guardrail_trap_unallocated_columns_being_dealloced)
        /*0014*/ 	.word	0x00000000


	//----- nvinfo : EIATTR_FRAME_SIZE
	.align		4
.L_21:
        /*0018*/ 	.byte	0x04, 0x11
        /*001a*/ 	.short	(.L_23 - .L_22)
	.align		4
.L_22:
        /*001c*/ 	.word	index@($__internal_1_$__cuda_sm10x_tcgen05_guardrail_trap_phase_invalid_during_alloc)
        /*0020*/ 	.word	0x00000000


	//----- nvinfo : EIATTR_FRAME_SIZE
	.align		4
.L_23:
        /*0024*/ 	.byte	0x04, 0x11
        /*0026*/ 	.short	(.L_25 - .L_24)
	.align		4
.L_24:
        /*0028*/ 	.word	index@($__internal_0_$__cuda_sm10x_tcgen05_guardrail_trap_col_being_dealloced_not_returned_by_alloc)
        /*002c*/ 	.word	0x00000000


	//----- nvinfo : EIATTR_FRAME_SIZE
	.align		4
.L_25:
        /*0030*/ 	.byte	0x04, 0x11
        /*0032*/ 	.short	(.L_27 - .L_26)
	.align		4
.L_26:
        /*0034*/ 	.word	index@(_ZN7cutlass13device_kernelINS_4gemm6kernel13GemmUniversalIN4cute5tupleIJiiiiEEENS1_10collective13CollectiveMmaINS1_35MainloopSm100TmaUmmaWarpSpecializedILi8ELi2ELi4ENS5_IJNS4_1CILi1EEESB_SB_EEEEENS5_IJNSA_ILi64EEENSA_ILi128EEESE_EEENS_6half_tENS5_IJlSB_lEEESH_SI_NS4_8TiledMMAINS4_8MMA_AtomIJNS4_20SM100_MMA_F16BF16_SSISH_SH_fLi64ELi128ELNS4_4UMMA5MajorE0ELSN_0ELNSM_7ScaleInE0ELSO_0EEEEEENS4_6LayoutISC_NS5_IJNSA_ILi0EEESS_SS_EEEEENS5_IJNS4_10UnderscoreESV_SV_EEEEENS4_13SM90_TMA_LOADENS4_14ComposedLayoutINS4_7SwizzleILi3ELi4ELi3EEENS4_18smem_ptr_flag_bitsILi16EEENSR_INS5_IJNSA_ILi8EEESE_EEENS5_IJSE_SB_EEEEEEEvNS4_8identityESY_S18_vS19_EENS_8epilogue10collective18CollectiveEpilogueINS1B_23Sm100TmaWarpSpecializedILi4ELi2ELi16ELb1ELb0EEEJSG_NS5_IJNSR_ISE_SB_EENSR_INSA_ILi32EEESB_EEEEESH_SI_SH_SI_NS1B_6fusion15FusionCallbacksIS1F_NS1K_17LinearCombinationISH_fSH_fLNS_15FloatRoundStyleE2EEESG_S1J_JEEENS4_5SM1004TMEM4LOAD26SM100_TMEM_LOAD_16dp256b4xESY_NSZ_INS10_ILi2ELi4ELi3EEES13_NSR_INS5_IJS14_S1H_EEENS5_IJS1H_SB_EEEEEEENS4_17SM75_U32x4_LDSM_NENS4_14SM90_TMA_STOREES1Y_NS4_17SM90_U32x4_STSM_NENS4_39AutoVectorizingCopyWithAssumedAlignmentILi128EEEEEEvvEEEEvNT_6ParamsE)
        /*0038*/ 	.word	0x00000000


	//----- nvinfo : EIATTR_MIN_STACK_SIZE
	.align		4
.L_27:
        /*003c*/ 	.byte	0x04, 0x12
        /*003e*/ 	.short	(.L_29 - .L_28)
	.align		4
.L_28:
        /*0040*/ 	.word	index@(_ZN7cutlass13device_kernelINS_4gemm6kernel13GemmUniversalIN4cute5tupleIJiiiiEEENS1_10collective13CollectiveMmaINS1_35MainloopSm100TmaUmmaWarpSpecializedILi8ELi2ELi4ENS5_IJNS4_1CILi1EEESB_SB_EEEEENS5_IJNSA_ILi64EEENSA_ILi128EEESE_EEENS_6half_tENS5_IJlSB_lEEESH_SI_NS4_8TiledMMAINS4_8MMA_AtomIJNS4_20SM100_MMA_F16BF16_SSISH_SH_fLi64ELi128ELNS4_4UMMA5MajorE0ELSN_0ELNSM_7ScaleInE0ELSO_0EEEEEENS4_6LayoutISC_NS5_IJNSA_ILi0EEESS_SS_EEEEENS5_IJNS4_10UnderscoreESV_SV_EEEEENS4_13SM90_TMA_LOADENS4_14ComposedLayoutINS4_7SwizzleILi3ELi4ELi3EEENS4_18smem_ptr_flag_bitsILi16EEENSR_INS5_IJNSA_ILi8EEESE_EEENS5_IJSE_SB_EEEEEEEvNS4_8identityESY_S18_vS19_EENS_8epilogue10collective18CollectiveEpilogueINS1B_23Sm100TmaWarpSpecializedILi4ELi2ELi16ELb1ELb0EEEJSG_NS5_IJNSR_ISE_SB_EENSR_INSA_ILi32EEESB_EEEEESH_SI_SH_SI_NS1B_6fusion15FusionCallbacksIS1F_NS1K_17LinearCombinationISH_fSH_fLNS_15FloatRoundStyleE2EEESG_S1J_JEEENS4_5SM1004TMEM4LOAD26SM100_TMEM_LOAD_16dp256b4xESY_NSZ_INS10_ILi2ELi4ELi3EEES13_NSR_INS5_IJS14_S1H_EEENS5_IJS1H_SB_EEEEEEENS4_17SM75_U32x4_LDSM_NENS4_14SM90_TMA_STOREES1Y_NS4_17SM90_U32x4_STSM_NENS4_39AutoVectorizingCopyWithAssumedAlignmentILi128EEEEEEvvEEEEvNT_6ParamsE)
        /*0044*/ 	.word	0x00000000
.L_29:


//--------------------- .nv.compat                --------------------------
	.section	.nv.compat,"",@"SHT_CUDA_COMPAT_INFO"
	.align	4
        /*0000*/ 	.byte	0x02, 0x09, 0x01, 0x00, 0x02, 0x02, 0x02, 0x00, 0x02, 0x05, 0x05, 0x00, 0x03, 0x07, 0x01, 0x01
        /*0010*/ 	.byte	0x02, 0x03, 0x01, 0x00, 0x02, 0x06, 0x01, 0x00, 0x04, 0x0b, 0x08, 0x00, 0x09, 0x00, 0x00, 0x00
        /*0020*/ 	.byte	0x00, 0x00, 0x00, 0x00


//--------------------- .nv.info._ZN7cutlass13device_kernelINS_4gemm6kernel13GemmUniversalIN4cute5tupleIJiiiiEEENS1_10collective13CollectiveMmaINS1_35MainloopSm100TmaUmmaWarpSpecializedILi8ELi2ELi4ENS5_IJNS4_1CILi1EEESB_SB_EEEEENS5_IJNSA_ILi64EEENSA_ILi128EEESE_EEENS_6half_tENS5_IJlSB_lEEESH_SI_NS4_8TiledMMAINS4_8MMA_AtomIJNS4_20SM100_MMA_F16BF16_SSISH_SH_fLi64ELi128ELNS4_4UMMA5MajorE0ELSN_0ELNSM_7ScaleInE0ELSO_0EEEEEENS4_6LayoutISC_NS5_IJNSA_ILi0EEESS_SS_EEEEENS5_IJNS4_10UnderscoreESV_SV_EEEEENS4_13SM90_TMA_LOADENS4_14ComposedLayoutINS4_7SwizzleILi3ELi4ELi3EEENS4_18smem_ptr_flag_bitsILi16EEENSR_INS5_IJNSA_ILi8EEESE_EEENS5_IJSE_SB_EEEEEEEvNS4_8identityESY_S18_vS19_EENS_8epilogue10collective18CollectiveEpilogueINS1B_23Sm100TmaWarpSpecializedILi4ELi2ELi16ELb1ELb0EEEJSG_NS5_IJNSR_ISE_SB_EENSR_INSA_ILi32EEESB_EEEEESH_SI_SH_SI_NS1B_6fusion15FusionCallbacksIS1F_NS1K_17LinearCombinationISH_fSH_fLNS_15FloatRoundStyleE2EEESG_S1J_JEEENS4_5SM1004TMEM4LOAD26SM100_TMEM_LOAD_16dp256b4xESY_NSZ_INS10_ILi2ELi4ELi3EEES13_NSR_INS5_IJS14_S1H_EEENS5_IJS1H_SB_EEEEEEENS4_17SM75_U32x4_LDSM_NENS4_14SM90_TMA_STOREES1Y_NS4_17SM90_U32x4_STSM_NENS4_39AutoVectorizingCopyWithAssumedAlignmentILi128EEEEEEvvEEEEvNT_6ParamsE --------------------------
	.section	.nv.info._ZN7cutlass13device_kernelINS_4gemm6kernel13GemmUniversalIN4cute5tupleIJiiiiEEENS1_10collective13CollectiveMmaINS1_35MainloopSm100TmaUmmaWarpSpecializedILi8ELi2ELi4ENS5_IJNS4_1CILi1EEESB_SB_EEEEENS5_IJNSA_ILi64EEENSA_ILi128EEESE_EEENS_6half_tENS5_IJlSB_lEEESH_SI_NS4_8TiledMMAINS4_8MMA_AtomIJNS4_20SM100_MMA_F16BF16_SSISH_SH_fLi64ELi128ELNS4_4UMMA5MajorE0ELSN_0ELNSM_7ScaleInE0ELSO_0EEEEEENS4_6LayoutISC_NS5_IJNSA_ILi0EEESS_SS_EEEEENS5_IJNS4_10UnderscoreESV_SV_EEEEENS4_13SM90_TMA_LOADENS4_14ComposedLayoutINS4_7SwizzleILi3ELi4ELi3EEENS4_18smem_ptr_flag_bitsILi16EEENSR_INS5_IJNSA_ILi8EEESE_EEENS5_IJSE_SB_EEEEEEEvNS4_8identityESY_S18_vS19_EENS_8epilogue10collective18CollectiveEpilogueINS1B_23Sm100TmaWarpSpecializedILi4ELi2ELi16ELb1ELb0EEEJSG_NS5_IJNSR_ISE_SB_EENSR_INSA_ILi32EEESB_EEEEESH_SI_SH_SI_NS1B_6fusion15FusionCallbacksIS1F_NS1K_17LinearCombinationISH_fSH_fLNS_15FloatRoundStyleE2EEESG_S1J_JEEENS4_5SM1004TMEM4LOAD26SM100_TMEM_LOAD_16dp256b4xESY_NSZ_INS10_ILi2ELi4ELi3EEES13_NSR_INS5_IJS14_S1H_EEENS5_IJS1H_SB_EEEEEEENS4_17SM75_U32x4_LDSM_NENS4_14SM90_TMA_STOREES1Y_NS4_17SM90_U32x4_STSM_NENS4_39AutoVectorizingCopyWithAssumedAlignmentILi128EEEEEEvvEEEEvNT_6ParamsE,"",@"SHT_CUDA_INFO"
	.sectionflags	@""
	.align	4


	//----- nvinfo : EIATTR_CUDA_API_VERSION
	.align		4
        /*0000*/ 	.byte	0x04, 0x37
        /*0002*/ 	.short	(.L_31 - .L_30)
.L_30:
        /*0004*/ 	.word	0x00000082


	//----- nvinfo : EIATTR_KPARAM_INFO
	.align		4
.L_31:
        /*0008*/ 	.byte	0x04, 0x17
        /*000a*/ 	.short	(.L_33 - .L_32)
.L_32:
        /*000c*/ 	.word	0x00000000
        /*0010*/ 	.short	0x0000
        /*0012*/ 	.short	0x0000
        /*0014*/ 	.byte	0x00, 0xf0, 0x01, 0x20


	//----- nvinfo : EIATTR_AT_ENTRY_FRAGMENTS
	.align		4
.L_33:
        /*0018*/ 	.byte	0x04, 0x4f
        /*001a*/ 	.short	(.L_35 - .L_34)


	//   ....[0]....
.L_34:
        /*001c*/ 	.word	0x00000006


	//----- nvinfo : EIATTR_RESERVED_SMEM_USED
	.align		4
.L_35:
        /*0020*/ 	.byte	0x01, 0x41
	.zero		2


	//----- nvinfo : EIATTR_SPARSE_MMA_MASK
	.align		4
        /*0024*/ 	.byte	0x03, 0x50
        /*0026*/ 	.short	0x0000


	//----- nvinfo : EIATTR_TCGEN05_1CTA_USED
	.align		4
        /*0028*/ 	.byte	0x01, 0x51
	.zero		2


	//----- nvinfo : EIATTR_MAXREG_COUNT
	.align		4
        /*002c*/ 	.byte	0x03, 0x1b
        /*002e*/ 	.short	0x00ff


	//----- nvinfo : EIATTR_NUM_BARRIERS
	.align		4
        /*0030*/ 	.byte	0x02, 0x4c
        /*0032*/ 	.byte	0x07
	.zero		1


	//----- nvinfo : EIATTR_EXTERNS
	.align		4
        /*0034*/ 	.byte	0x04, 0x0f
        /*0036*/ 	.short	(.L_37 - .L_36)


	//   ....[0]....
	.align		4
.L_36:
        /*0038*/ 	.word	index@(__assertfail)


	//----- nvinfo : EIATTR_MERCURY_ISA_VERSION
	.align		4
.L_37:
        /*003c*/ 	.byte	0x03, 0x5f
        /*003e*/ 	.short	0x0101


	//----- nvinfo : EIATTR_INT_WARP_WIDE_INSTR_OFFSETS
	.align		4
        /*0040*/ 	.byte	0x04, 0x31
        /*0042*/ 	.short	(.L_39 - .L_38)


	//   ....[0]....
.L_38:
        /*0044*/ 	.word	0x00001e70


	//   ....[1]....
        /*0048*/ 	.word	0x00003b60


	//   ....[2]....
        /*004c*/ 	.word	0x00003b80


	//   ....[3]....
        /*0050*/ 	.word	0x00003bb0


	//   ....[4]....
        /*0054*/ 	.word	0x000044f0


	//   ....[5]....
        /*0058*/ 	.word	0x00004560


	//   ....[6]....
        /*005c*/ 	.word	0x00004640


	//   ....[7]....
        /*0060*/ 	.word	0x000046c0


	//   ....[8]....
        /*0064*/ 	.word	0x000047d0


	//   ....[9]....
        /*0068*/ 	.word	0x00004860


	//   ....[10]....
        /*006c*/ 	.word	0x00004a40


	//   ....[11]....
        /*0070*/ 	.word	0x00004ba0


	//----- nvinfo : EIATTR_COOP_GROUP_MASK_REGIDS
	.align		4
.L_39:
        /*0074*/ 	.byte	0x04, 0x29
        /*0076*/ 	.short	(.L_41 - .L_40)


	//   ....[0]....
.L_40:
        /*0078*/ 	.word	0xffffffff


	//   ....[1]....
        /*007c*/ 	.word	0xffffffff


	//   ....[2]....
        /*0080*/ 	.word	0xffffffff


	//   ....[3]....
        /*0084*/ 	.word	0xffffffff


	//   ....[4]....
        /*0088*/ 	.word	0xffffffff


	//   ....[5]....
        /*008c*/ 	.word	0xffffffff


	//   ....[6]....
        /*0090*/ 	.word	0xffffffff


	//   ....[7]....
        /*0094*/ 	.word	0xffffffff


	//   ....[8]....
        /*0098*/ 	.word	0xffffffff


	//   ....[9]....
        /*009c*/ 	.word	0xffffffff


	//   ....[10]....
        /*00a0*/ 	.word	0xffffffff


	//   ....[11]....
        /*00a4*/ 	.word	0xffffffff


	//   ....[12]....
        /*00a8*/ 	.word	0xffffffff


	//----- nvinfo : EIATTR_COOP_GROUP_INSTR_OFFSETS
	.align		4
.L_41:
        /*00ac*/ 	.byte	0x04, 0x28
        /*00ae*/ 	.short	(.L_43 - .L_42)


	//   ....[0]....
.L_42:
        /*00b0*/ 	.word	0x00000090


	//   ....[1]....
        /*00b4*/ 	.word	0x000004d0


	//   ....[2]....
        /*00b8*/ 	.word	0x000006c0


	//   ....[3]....
        /*00bc*/ 	.word	0x00000860


	//   ....[4]....
        /*00c0*/ 	.word	0x00000960


	//   ....[5]....
        /*00c4*/ 	.word	0x00000ad0


	//   ....[6]....
        /*00c8*/ 	.word	0x00000c70


	//   ....[7]....
        /*00cc*/ 	.word	0x00001d50


	//   ....[8]....
        /*00d0*/ 	.word	0x00002d70


	//   ....[9]....
        /*00d4*/ 	.word	0x00002f80


	//   ....[10]....
        /*00d8*/ 	.word	0x00002fb0


	//   ....[11]....
        /*00dc*/ 	.word	0x00003a40


	//   ....[12]....
        /*00e0*/ 	.word	0x00003c70


	//----- nvinfo : EIATTR_VRC_CTA_INIT_COUNT
	.align		4
.L_43:
        /*00e4*/ 	.byte	0x02, 0x4a
        /*00e6*/ 	.byte	0x80
	.zero		1


	//----- nvinfo : EIATTR_SYSCALL_OFFSETS
	.align		4
        /*00e8*/ 	.byte	0x04, 0x46
        /*00ea*/ 	.short	(.L_45 - .L_44)


	//   ....[0]....
.L_44:
        /*00ec*/ 	.word	0x00005650


	//   ....[1]....
        /*00f0*/ 	.word	0x00005740


	//   ....[2]....
        /*00f4*/ 	.word	0x00005ea0


	//   ....[3]....
        /*00f8*/ 	.word	0x00006750


	//   ....[4]....
        /*00fc*/ 	.word	0x00006fd0


	//   ....[5]....
        /*0100*/ 	.word	0x00007850


	//----- nvinfo : EIATTR_MBARRIER_INSTR_OFFSETS
	.align		4
.L_45:
        /*0104*/ 	.byte	0x04, 0x39
        /*0106*/ 	.short	(.L_47 - .L_46)


	//   ....[0]....
.L_46:
        /*0108*/ 	.word	0x000005b0
        /*010c*/ 	.word	0x000000ff
        /*0110*/ 	.word	0x00000000
        /*0114*/ 	.short	0x0100
        /*0116*/ 	.byte	0x05
	.zero		1


	//   ....[1]....
        /*0118*/ 	.word	0x000005c0
        /*011c*/ 	.word	0x000000ff
        /*0120*/ 	.word	0x00000040
        /*0124*/ 	.short	0x0100
        /*0126*/ 	.byte	0x05
	.zero		1


	//   ....[2]....
        /*0128*/ 	.word	0x000005d0
        /*012c*/ 	.word	0x000000ff
        /*0130*/ 	.word	0x00000008
        /*0134*/ 	.short	0x0100
        /*0136*/ 	.byte	0x05
	.zero		1


	//   ....[3]....
        /*0138*/ 	.word	0x000005e0
        /*013c*/ 	.word	0x000000ff
        /*0140*/ 	.word	0x00000048
        /*0144*/ 	.short	0x0100
        /*0146*/ 	.byte	0x05
	.zero		1


	//   ....[4]....
        /*0148*/ 	.word	0x000005f0
        /*014c*/ 	.word	0x000000ff
        /*0150*/ 	.word	0x00000010
        /*0154*/ 	.short	0x0100
        /*0156*/ 	.byte	0x05
	.zero		1


	//   ....[5]....
        /*0158*/ 	.word	0x00000600
        /*015c*/ 	.word	0x000000ff
        /*0160*/ 	.word	0x00000050
        /*0164*/ 	.short	0x0100
        /*0166*/ 	.byte	0x05
	.zero		1


	//   ....[6]....
        /*0168*/ 	.word	0x00000610
        /*016c*/ 	.word	0x000000ff
        /*0170*/ 	.word	0x00000018
        /*0174*/ 	.short	0x0100
        /*0176*/ 	.byte	0x05
	.zero		1


	//   ....[7]....
        /*0178*/ 	.word	0x00000620
        /*017c*/ 	.word	0x000000ff
        /*0180*/ 	.word	0x00000058
        /*0184*/ 	.short	0x0100
        /*0186*/ 	.byte	0x05
	.zero		1


	//   ....[8]....
        /*0188*/ 	.word	0x00000630
        /*018c*/ 	.word	0x000000ff
        /*0190*/ 	.word	0x00000020
        /*0194*/ 	.short	0x0100
        /*0196*/ 	.byte	0x05
	.zero		1


	//   ....[9]....
        /*0198*/ 	.word	0x00000640
        /*019c*/ 	.word	0x000000ff
        /*01a0*/ 	.word	0x00000060
        /*01a4*/ 	.short	0x0100
        /*01a6*/ 	.byte	0x05
	.zero		1


	//   ....[10]....
        /*01a8*/ 	.word	0x00000650
        /*01ac*/ 	.word	0x000000ff
        /*01b0*/ 	.word	0x00000028
        /*01b4*/ 	.short	0x0100
        /*01b6*/ 	.byte	0x05
	.zero		1


	//   ....[11]....
        /*01b8*/ 	.word	0x00000660
        /*01bc*/ 	.word	0x000000ff
        /*01c0*/ 	.word	0x00000068
        /*01c4*/ 	.short	0x0100
        /*01c6*/ 	.byte	0x05
	.zero		1


	//   ....[12]....
        /*01c8*/ 	.word	0x00000670
        /*01cc*/ 	.word	0x000000ff
        /*01d0*/ 	.word	0x00000030
        /*01d4*/ 	.short	0x0100
        /*01d6*/ 	.byte	0x05
	.zero		1


	//   ....[13]....
        /*01d8*/ 	.word	0x00000680
        /*01dc*/ 	.word	0x000000ff
        /*01e0*/ 	.word	0x00000070
        /*01e4*/ 	.short	0x0100
        /*01e6*/ 	.byte	0x05
	.zero		1


	//   ....[14]....
        /*01e8*/ 	.word	0x00000690
        /*01ec*/ 	.word	0x000000ff
        /*01f0*/ 	.word	0x00000038
        /*01f4*/ 	.short	0x0100
        /*01f6*/ 	.byte	0x05
	.zero		1


	//   ....[15]....
        /*01f8*/ 	.word	0x000006a0
        /*01fc*/ 	.word	0x000000ff
        /*0200*/ 	.word	0x00000078
        /*0204*/ 	.short	0x0100
        /*0206*/ 	.byte	0x05
	.zero		1


	//   ....[16]....
        /*0208*/ 	.word	0x000007d0
        /*020c*/ 	.word	0x000000ff
        /*0210*/ 	.word	0x00000080
        /*0214*/ 	.short	0x0100
        /*0216*/ 	.byte	0x07
	.zero		1


	//   ....[17]....
        /*0218*/ 	.word	0x000007e0
        /*021c*/ 	.word	0x000000ff
        /*0220*/ 	.word	0x000000a0
        /*0224*/ 	.short	0x0100
        /*0226*/ 	.byte	0x07
	.zero		1


	//   ....[18]....
        /*0228*/ 	.word	0x000007f0
        /*022c*/ 	.word	0x000000ff
        /*0230*/ 	.word	0x00000088
        /*0234*/ 	.short	0x0100
        /*0236*/ 	.byte	0x07
	.zero		1


	//   ....[19]....
        /*0238*/ 	.word	0x00000800
        /*023c*/ 	.word	0x000000ff
        /*0240*/ 	.word	0x000000a8
        /*0244*/ 	.short	0x0100
        /*0246*/ 	.byte	0x07
	.zero		1


	//   ....[20]....
        /*0248*/ 	.word	0x00000810
        /*024c*/ 	.word	0x000000ff
        /*0250*/ 	.word	0x00000090
        /*0254*/ 	.short	0x0100
        /*0256*/ 	.byte	0x07
	.zero		1


	//   ....[21]....
        /*0258*/ 	.word	0x00000820
        /*025c*/ 	.word	0x000000ff
        /*0260*/ 	.word	0x000000b0
        /*0264*/ 	.short	0x0100
        /*0266*/ 	.byte	0x07
	.zero		1


	//   ....[22]....
        /*0268*/ 	.word	0x00000830
        /*026c*/ 	.word	0x000000ff
        /*0270*/ 	.word	0x00000098
        /*0274*/ 	.short	0x0100
        /*0276*/ 	.byte	0x07
	.zero		1


	//   ....[23]....
        /*0278*/ 	.word	0x00000840
        /*027c*/ 	.word	0x000000ff
        /*0280*/ 	.word	0x000000b8
        /*0284*/ 	.short	0x0100
        /*0286*/ 	.byte	0x07
	.zero		1


	//   ....[24]....
        /*0288*/ 	.word	0x00000930
        /*028c*/ 	.word	0x000000ff
        /*0290*/ 	.word	0x000000c0
        /*0294*/ 	.short	0x0100
        /*0296*/ 	.byte	0x05
	.zero		1


	//   ....[25]....
        /*0298*/ 	.word	0x00000940
        /*029c*/ 	.word	0x000000ff
        /*02a0*/ 	.word	0x000000c8
        /*02a4*/ 	.short	0x0100
        /*02a6*/ 	.byte	0x05
	.zero		1


	//   ....[26]....
        /*02a8*/ 	.word	0x00000a80
        /*02ac*/ 	.word	0x000000ff
        /*02b0*/ 	.word	0x000000d0
        /*02b4*/ 	.short	0x0100
        /*02b6*/ 	.byte	0x05
	.zero		1


	//   ....[27]....
        /*02b8*/ 	.word	0x00000a90
        /*02bc*/ 	.word	0x000000ff
        /*02c0*/ 	.word	0x000000e0
        /*02c4*/ 	.short	0x0100
        /*02c6*/ 	.byte	0x05
	.zero		1


	//   ....[28]....
        /*02c8*/ 	.word	0x00000aa0
        /*02cc*/ 	.word	0x000000ff
        /*02d0*/ 	.word	0x000000d8
        /*02d4*/ 	.short	0x0100
        /*02d6*/ 	.byte	0x05
	.zero		1


	//   ....[29]....
        /*02d8*/ 	.word	0x00000ab0
        /*02dc*/ 	.word	0x000000ff
        /*02e0*/ 	.word	0x000000e8
        /*02e4*/ 	.short	0x0100
        /*02e6*/ 	.byte	0x05
	.zero		1


	//   ....[30]....
        /*02e8*/ 	.word	0x00000be0
        /*02ec*/ 	.word	0x000000ff
        /*02f0*/ 	.word	0x000000f0
        /*02f4*/ 	.short	0x0100
        /*02f6*/ 	.byte	0x07
	.zero		1


	//   ....[31]....
        /*02f8*/ 	.word	0x00000bf0
        /*02fc*/ 	.word	0x000000ff
        /*0300*/ 	.word	0x00000110
        /*0304*/ 	.short	0x0100
        /*0306*/ 	.byte	0x07
	.zero		1


	//   ....[32]....
        /*0308*/ 	.word	0x00000c00
        /*030c*/ 	.word	0x000000ff
        /*0310*/ 	.word	0x000000f8
        /*0314*/ 	.short	0x0100
        /*0316*/ 	.byte	0x07
	.zero		1


	//   ....[33]....
        /*0318*/ 	.word	0x00000c10
        /*031c*/ 	.word	0x000000ff
        /*0320*/ 	.word	0x00000118
        /*0324*/ 	.short	0x0100
        /*0326*/ 	.byte	0x07
	.zero		1


	//   ....[34]....
        /*0328*/ 	.word	0x00000c20
        /*032c*/ 	.word	0x000000ff
        /*0330*/ 	.word	0x00000100
        /*0334*/ 	.short	0x0100
        /*0336*/ 	.byte	0x07
	.zero		1


	//   ....[35]....
        /*0338*/ 	.word	0x00000c30
        /*033c*/ 	.word	0x000000ff
        /*0340*/ 	.word	0x00000120
        /*0344*/ 	.short	0x0100
        /*0346*/ 	.byte	0x07
	.zero		1


	//   ....[36]....
        /*0348*/ 	.word	0x00000c40
        /*034c*/ 	.word	0x000000ff
        /*0350*/ 	.word	0x00000108
        /*0354*/ 	.short	0x0100
        /*0356*/ 	.byte	0x07
	.zero		1


	//   ....[37]....
        /*0358*/ 	.word	0x00000c50
        /*035c*/ 	.word	0x000000ff
        /*0360*/ 	.word	0x00000128
        /*0364*/ 	.short	0x0100
        /*0366*/ 	.byte	0x07
	.zero		1


	//   ....[38]....
        /*0368*/ 	.word	0x00000d40
        /*036c*/ 	.word	0x000000ff
        /*0370*/ 	.word	0x00000130
        /*0374*/ 	.short	0x0100
        /*0376*/ 	.byte	0x05
	.zero		1


	//   ....[39]....
        /*0378*/ 	.word	0x00000d50
        /*037c*/ 	.word	0x000000ff
        /*0380*/ 	.word	0x00000140
        /*0384*/ 	.short	0x0100
        /*0386*/ 	.byte	0x05
	.zero		1


	//   ....[40]....
        /*0388*/ 	.word	0x00000d60
        /*038c*/ 	.word	0x000000ff
        /*0390*/ 	.word	0x00000138
        /*0394*/ 	.short	0x0100
        /*0396*/ 	.byte	0x05
	.zero		1


	//   ....[41]....
        /*0398*/ 	.word	0x00000d70
        /*039c*/ 	.word	0x000000ff
        /*03a0*/ 	.word	0x00000148
        /*03a4*/ 	.short	0x0100
        /*03a6*/ 	.byte	0x05
	.zero		1


	//   ....[42]....
        /*03a8*/ 	.word	0x00001650
        /*03ac*/ 	.word	0x00000003
        /*03b0*/ 	.word	0x00000140
        /*03b4*/ 	.short	0x010a
        /*03b6*/ 	.byte	0xff
	.zero		1


	//   ....[43]....
        /*03b8*/ 	.word	0x00001680
        /*03bc*/ 	.word	0x00000003
        /*03c0*/ 	.word	0x00000130
        /*03c4*/ 	.short	0x0101
        /*03c6*/ 	.byte	0xff
	.zero		1


	//   ....[44]....
        /*03c8*/ 	.word	0x00001750
        /*03cc*/ 	.word	0x000000ff
        /*03d0*/ 	.word	0x00000040
        /*03d4*/ 	.short	0x010a
        /*03d6*/ 	.byte	0x08
	.zero		1


	//   ....[45]....
        /*03d8*/ 	.word	0x000017f0
        /*03dc*/ 	.word	0x000000ff
        /*03e0*/ 	.word	0x00000040
        /*03e4*/ 	.short	0x010a
        /*03e6*/ 	.byte	0x21
	.zero		1


	//   ....[46]....
        /*03e8*/ 	.word	0x00001940
        /*03ec*/ 	.word	0x000000ff
        /*03f0*/ 	.word	0x00000040
        /*03f4*/ 	.short	0x010a
        /*03f6*/ 	.byte	0x08
	.zero		1


	//   ....[47]....
        /*03f8*/ 	.word	0x00001a50
        /*03fc*/ 	.word	0x000000ff
        /*0400*/ 	.word	0x000000c8
        /*0404*/ 	.short	0x0101
        /*0406*/ 	.byte	0x04
	.zero		1


	//   ....[48]....
        /*0408*/ 	.word	0x00001a70
        /*040c*/ 	.word	0x000000ff
        /*0410*/ 	.word	0x00000040
        /*0414*/ 	.short	0x010a
        /*0416*/ 	.byte	0x08
	.zero		1


	//   ....[49]....
        /*0418*/ 	.word	0x00001af0
        /*041c*/ 	.word	0x000000ff
        /*0420*/ 	.word	0x00000040
        /*0424*/ 	.short	0x010a
        /*0426*/ 	.byte	0x11
	.zero		1


	//   ....[50]....
        /*0428*/ 	.word	0x00001c40
        /*042c*/ 	.word	0x000000ff
        /*0430*/ 	.word	0x00000040
        /*0434*/ 	.short	0x010a
        /*0436*/ 	.byte	0x08
	.zero		1


	//   ....[51]....
        /*0438*/ 	.word	0x00001d80
        /*043c*/ 	.word	0x00000002
        /*0440*/ 	.word	0x000000d0
        /*0444*/ 	.short	0x010a
        /*0446*/ 	.byte	0xff
	.zero		1


	//   ....[52]....
        /*0448*/ 	.word	0x00001e40
        /*044c*/ 	.word	0x00000002
        /*0450*/ 	.word	0x00000000
        /*0454*/ 	.short	0x0101
        /*0456*/ 	.byte	0xff
	.zero		1


	//   ....[53]....
        /*0458*/ 	.word	0x000023a0
        /*045c*/ 	.word	0x000000ff
        /*0460*/ 	.word	0x00000000
        /*0464*/ 	.short	0x010a
        /*0466*/ 	.byte	0x05
	.zero		1


	//   ....[54]....
        /*0468*/ 	.word	0x00002430
        /*046c*/ 	.word	0x000000ff
        /*0470*/ 	.word	0x00000000
        /*0474*/ 	.short	0x010a
        /*0476*/ 	.byte	0x05
	.zero		1


	//   ....[55]....
        /*0478*/ 	.word	0x000024c0
        /*047c*/ 	.word	0x000000ff
        /*0480*/ 	.word	0x00000000
        /*0484*/ 	.short	0x010a
        /*0486*/ 	.byte	0x05
	.zero		1


	//   ....[56]....
        /*0488*/ 	.word	0x00002550
        /*048c*/ 	.word	0x000000ff
        /*0490*/ 	.word	0x00000000
        /*0494*/ 	.short	0x010a
        /*0496*/ 	.byte	0x05
	.zero		1


	//   ....[57]....
        /*0498*/ 	.word	0x000025e0
        /*049c*/ 	.word	0x000000ff
        /*04a0*/ 	.word	0x00000000
        /*04a4*/ 	.short	0x010a
        /*04a6*/ 	.byte	0x05
	.zero		1


	//   ....[58]....
        /*04a8*/ 	.word	0x00002670
        /*04ac*/ 	.word	0x000000ff
        /*04b0*/ 	.word	0x00000000
        /*04b4*/ 	.short	0x010a
        /*04b6*/ 	.byte	0x05
	.zero		1


	//   ....[59]....
        /*04b8*/ 	.word	0x00002700
        /*04bc*/ 	.word	0x000000ff
        /*04c0*/ 	.word	0x00000000
        /*04c4*/ 	.short	0x010a
        /*04c6*/ 	.byte	0x05
	.zero		1


	//   ....[60]....
        /*04c8*/ 	.word	0x000027a0
        /*04cc*/ 	.word	0x00000000
        /*04d0*/ 	.word	0x00000000
        /*04d4*/ 	.short	0x010a
        /*04d6*/ 	.byte	0xff
	.zero		1


	//   ....[61]....
        /*04d8*/ 	.word	0x000028c0
        /*04dc*/ 	.word	0x00000000
        /*04e0*/ 	.word	0x00000130
        /*04e4*/ 	.short	0x010a
        /*04e6*/ 	.byte	0xff
	.zero		1


	//   ....[62]....
        /*04e8*/ 	.word	0x00002920
        /*04ec*/ 	.word	0x00000004
        /*04f0*/ 	.word	0x00000000
        /*04f4*/ 	.short	0x0101
        /*04f6*/ 	.byte	0xff
	.zero		1


	//   ....[63]....
        /*04f8*/ 	.word	0x00002940
        /*04fc*/ 	.word	0x000000ff
        /*0500*/ 	.word	0x000000e0
        /*0504*/ 	.short	0x010a
        /*0506*/ 	.byte	0x05
	.zero		1


	//   ....[64]....
        /*0508*/ 	.word	0x00002a60
        /*050c*/ 	.word	0x00000000
        /*0510*/ 	.word	0x000000d0
        /*0514*/ 	.short	0x010a
        /*0516*/ 	.byte	0xff
	.zero		1


	//   ....[65]....
        /*0518*/ 	.word	0x00002b70
        /*051c*/ 	.word	0x00000000
        /*0520*/ 	.word	0x00000000
        /*0524*/ 	.short	0x0101
        /*0526*/ 	.byte	0xff
	.zero		1


	//   ....[66]....
        /*0528*/ 	.word	0x00002c00
        /*052c*/ 	.word	0x000000ff
        /*0530*/ 	.word	0x000000e0
        /*0534*/ 	.short	0x0106
        /*0536*/ 	.byte	0x05
	.zero		1


	//   ....[67]....
        /*0538*/ 	.word	0x00002c20
        /*053c*/ 	.word	0x000000ff
        /*0540*/ 	.word	0x000000e0
        /*0544*/ 	.short	0x010a
        /*0546*/ 	.byte	0x05
	.zero		1


	//   ....[68]....
        /*0548*/ 	.word	0x00002cb0
        /*054c*/ 	.word	0x000000ff
        /*0550*/ 	.word	0x000000e0
        /*0554*/ 	.short	0x0106
        /*0556*/ 	.byte	0x04
	.zero		1


	//   ....[69]....
        /*0558*/ 	.word	0x00002cf0
        /*055c*/ 	.word	0x00000000
        /*0560*/ 	.word	0x000000e0
        /*0564*/ 	.short	0x010a
        /*0566*/ 	.byte	0xff
	.zero		1


	//   ....[70]....
        /*0568*/ 	.word	0x00003230
        /*056c*/ 	.word	0x00000000
        /*0570*/ 	.word	0x000000d0
        /*0574*/ 	.short	0x010a
        /*0576*/ 	.byte	0xff
	.zero		1


	//   ....[71]....
        /*0578*/ 	.word	0x00003330
        /*057c*/ 	.word	0x00000003
        /*0580*/ 	.word	0x00000000
        /*0584*/ 	.short	0x0101
        /*0586*/ 	.byte	0xff
	.zero		1


	//   ....[72]....
        /*0588*/ 	.word	0x00003340
        /*058c*/ 	.word	0x000000ff
        /*0590*/ 	.word	0x00000000
        /*0594*/ 	.short	0x010a
        /*0596*/ 	.byte	0x06
	.zero		1


	//   ....[73]....
        /*0598*/ 	.word	0x000033c0
        /*059c*/ 	.word	0x000000ff
        /*05a0*/ 	.word	0x00000110
        /*05a4*/ 	.short	0x010a
        /*05a6*/ 	.byte	0x07
	.zero		1


	//   ....[74]....
        /*05a8*/ 	.word	0x000034a0
        /*05ac*/ 	.word	0x000000ff
        /*05b0*/ 	.word	0x00000000
        /*05b4*/ 	.short	0x010a
        /*05b6*/ 	.byte	0x06
	.zero		1


	//   ....[75]....
        /*05b8*/ 	.word	0x000035d0
        /*05bc*/ 	.word	0x000000ff
        /*05c0*/ 	.word	0x00000000
        /*05c4*/ 	.short	0x010a
        /*05c6*/ 	.byte	0x1a
	.zero		1


	//   ....[76]....
        /*05c8*/ 	.word	0x00003870
        /*05cc*/ 	.word	0x000000ff
        /*05d0*/ 	.word	0x00000000
        /*05d4*/ 	.short	0x010a
        /*05d6*/ 	.byte	0x06
	.zero		1


	//   ....[77]....
        /*05d8*/ 	.word	0x00003900
        /*05dc*/ 	.word	0x000000ff
        /*05e0*/ 	.word	0x00000000
        /*05e4*/ 	.short	0x010a
        /*05e6*/ 	.byte	0x06
	.zero		1


	//   ....[78]....
        /*05e8*/ 	.word	0x00003990
        /*05ec*/ 	.word	0x000000ff
        /*05f0*/ 	.word	0x00000000
        /*05f4*/ 	.short	0x010a
        /*05f6*/ 	.byte	0x06
	.zero		1


	//   ....[79]....
        /*05f8*/ 	.word	0x00003a20
        /*05fc*/ 	.word	0x000000ff
        /*0600*/ 	.word	0x00000000
        /*0604*/ 	.short	0x010a
        /*0606*/ 	.byte	0x07
	.zero		1


	//   ....[80]....
        /*0608*/ 	.word	0x00003ea0
        /*060c*/ 	.word	0x00000000
        /*0610*/ 	.word	0x000000d0
        /*0614*/ 	.short	0x010a
        /*0616*/ 	.byte	0xff
	.zero		1


	//   ....[81]....
        /*0618*/ 	.word	0x00003f60
        /*061c*/ 	.word	0x00000000
        /*0620*/ 	.word	0x00000000
        /*0624*/ 	.short	0x0101
        /*0626*/ 	.byte	0xff
	.zero		1


	//   ....[82]....
        /*0628*/ 	.word	0x00004280
        /*062c*/ 	.word	0x000000ff
        /*0630*/ 	.word	0x000000c8
        /*0634*/ 	.short	0x010a
        /*0636*/ 	.byte	0x07
	.zero		1


	//   ....[83]....
        /*0638*/ 	.word	0x00004470
        /*063c*/ 	.word	0x000000ff
        /*0640*/ 	.word	0x000000a0
        /*0644*/ 	.short	0x010a
        /*0646*/ 	.byte	0x07
	.zero		1


	//   ....[84]....
        /*0648*/ 	.word	0x000045e0
        /*064c*/ 	.word	0x000000ff
        /*0650*/ 	.word	0x00000080
        /*0654*/ 	.short	0x010b
        /*0656*/ 	.byte	0x07
	.zero		1


	//   ....[85]....
        /*0658*/ 	.word	0x000045f0
        /*065c*/ 	.word	0x000000ff
        /*0660*/ 	.word	0x00000000
        /*0664*/ 	.short	0x0101
        /*0666*/ 	.byte	0x08
	.zero		1


	//   ....[86]....
        /*0668*/ 	.word	0x00004610
        /*066c*/ 	.word	0x000000ff
        /*0670*/ 	.word	0x000000a8
        /*0674*/ 	.short	0x010a
        /*0676*/ 	.byte	0x07
	.zero		1


	//   ....[87]....
        /*0678*/ 	.word	0x00004770
        /*067c*/ 	.word	0x000000ff
        /*0680*/ 	.word	0x00000088
        /*0684*/ 	.short	0x010b
        /*0686*/ 	.byte	0x07
	.zero		1


	//   ....[88]....
        /*0688*/ 	.word	0x00004780
        /*068c*/ 	.word	0x000000ff
        /*0690*/ 	.word	0x00000000
        /*0694*/ 	.short	0x0101
        /*0696*/ 	.byte	0x08
	.zero		1


	//   ....[89]....
        /*0698*/ 	.word	0x00004790
        /*069c*/ 	.word	0x000000ff
        /*06a0*/ 	.word	0x000000b0
        /*06a4*/ 	.short	0x010a
        /*06a6*/ 	.byte	0x07
	.zero		1


	//   ....[90]....
        /*06a8*/ 	.word	0x00004930
        /*06ac*/ 	.word	0x000000ff
        /*06b0*/ 	.word	0x00000090
        /*06b4*/ 	.short	0x010b
        /*06b6*/ 	.byte	0x07
	.zero		1


	//   ....[91]....
        /*06b8*/ 	.word	0x000049a0
        /*06bc*/ 	.word	0x000000ff
        /*06c0*/ 	.word	0x00000000
        /*06c4*/ 	.short	0x0101
        /*06c6*/ 	.byte	0x08
	.zero		1


	//   ....[92]....
        /*06c8*/ 	.word	0x000049d0
        /*06cc*/ 	.word	0x000000ff
        /*06d0*/ 	.word	0x000000b8
        /*06d4*/ 	.short	0x010a
        /*06d6*/ 	.byte	0x07
	.zero		1


	//   ....[93]....
        /*06d8*/ 	.word	0x00004be0
        /*06dc*/ 	.word	0x000000ff
        /*06e0*/ 	.word	0x00000098
        /*06e4*/ 	.short	0x010b
        /*06e6*/ 	.byte	0x07
	.zero		1


	//   ....[94]....
        /*06e8*/ 	.word	0x00004c00
        /*06ec*/ 	.word	0x000000ff
        /*06f0*/ 	.word	0x00000000
        /*06f4*/ 	.short	0x0101
        /*06f6*/ 	.byte	0x0d
	.zero		1


	//   ....[95]....
        /*06f8*/ 	.word	0x00004c30
        /*06fc*/ 	.word	0x000000ff
        /*0700*/ 	.word	0x000000a0
        /*0704*/ 	.short	0x010a
        /*0706*/ 	.byte	0x07
	.zero		1


	//   ....[96]....
        /*0708*/ 	.word	0x00004c50
        /*070c*/ 	.word	0x000000ff
        /*0710*/ 	.word	0x000000a8
        /*0714*/ 	.short	0x010a
        /*0716*/ 	.byte	0x07
	.zero		1


	//   ....[97]....
        /*0718*/ 	.word	0x00004c70
        /*071c*/ 	.word	0x000000ff
        /*0720*/ 	.word	0x000000b0
        /*0724*/ 	.short	0x010a
        /*0726*/ 	.byte	0x07
	.zero		1


	//   ....[98]....
        /*0728*/ 	.word	0x00004cb0
        /*072c*/ 	.word	0x00000000
        /*0730*/ 	.word	0x000000b8
        /*0734*/ 	.short	0x010a
        /*0736*/ 	.byte	0xff
	.zero		1


	//   ....[99]....
        /*0738*/ 	.word	0x00005010
        /*073c*/ 	.word	0x00000000
        /*0740*/ 	.word	0x000000d0
        /*0744*/ 	.short	0x010a
        /*0746*/ 	.byte	0xff
	.zero		1


	//   ....[100]....
        /*0748*/ 	.word	0x00005120
        /*074c*/ 	.word	0x00000000
        /*0750*/ 	.word	0x00000000
        /*0754*/ 	.short	0x0101
        /*0756*/ 	.byte	0xff
	.zero		1


	//   ....[101]....
        /*0758*/ 	.word	0x00005b80
        /*075c*/ 	.word	0x000000ff
        /*0760*/ 	.word	0x00000080
        /*0764*/ 	.short	0x010a
        /*0766*/ 	.byte	0x30
	.zero		1


	//   ....[102]....
        /*0768*/ 	.word	0x00005bf0
        /*076c*/ 	.word	0x0000004f
        /*0770*/ 	.word	0x000000f0
        /*0774*/ 	.short	0x010a
        /*0776*/ 	.byte	0xff
	.zero		1


	//   ....[103]....
        /*0778*/ 	.word	0x00005ca0
        /*077c*/ 	.word	0x000000ff
        /*0780*/ 	.word	0x00000080
        /*0784*/ 	.short	0x010a
        /*0786*/ 	.byte	0x30
	.zero		1


	//   ....[104]....
        /*0788*/ 	.word	0x00005d80
        /*078c*/ 	.word	0x0000004f
        /*0790*/ 	.word	0x000000f0
        /*0794*/ 	.short	0x010a
        /*0796*/ 	.byte	0xff
	.zero		1


	//   ....[105]....
        /*0798*/ 	.word	0x000064b0
        /*079c*/ 	.word	0x00000000
        /*07a0*/ 	.word	0x00000000
        /*07a4*/ 	.short	0x0101
        /*07a6*/ 	.byte	0xff
	.zero		1


	//   ....[106]....
        /*07a8*/ 	.word	0x000064c0
        /*07ac*/ 	.word	0x00000003
        /*07b0*/ 	.word	0x00000080
        /*07b4*/ 	.short	0x010a
        /*07b6*/ 	.byte	0xff
	.zero		1


	//   ....[107]....
        /*07b8*/ 	.word	0x00006580
        /*07bc*/ 	.word	0x00000003
        /*07c0*/ 	.word	0x00000080
        /*07c4*/ 	.short	0x010a
        /*07c6*/ 	.byte	0xff
	.zero		1


	//   ....[108]....
        /*07c8*/ 	.word	0x00006d30
        /*07cc*/ 	.word	0x00000026
        /*07d0*/ 	.word	0x00000000
        /*07d4*/ 	.short	0x0101
        /*07d6*/ 	.byte	0xff
	.zero		1


	//   ....[109]....
        /*07d8*/ 	.word	0x00006d50
        /*07dc*/ 	.word	0x00000053
        /*07e0*/ 	.word	0x00000080
        /*07e4*/ 	.short	0x010a
        /*07e6*/ 	.byte	0xff
	.zero		1


	//   ....[110]....
        /*07e8*/ 	.word	0x00006e00
        /*07ec*/ 	.word	0x00000053
        /*07f0*/ 	.word	0x00000080
        /*07f4*/ 	.short	0x010a
        /*07f6*/ 	.byte	0xff
	.zero		1


	//   ....[111]....
        /*07f8*/ 	.word	0x000075b0
        /*07fc*/ 	.word	0x00000026
        /*0800*/ 	.word	0x00000000
        /*0804*/ 	.short	0x0101
        /*0806*/ 	.byte	0xff
	.zero		1


	//   ....[112]....
        /*0808*/ 	.word	0x000075d0
        /*080c*/ 	.word	0x00000058
        /*0810*/ 	.word	0x00000080
        /*0814*/ 	.short	0x010a
        /*0816*/ 	.byte	0xff
	.zero		1


	//   ....[113]....
        /*0818*/ 	.word	0x00007680
        /*081c*/ 	.word	0x00000058
        /*0820*/ 	.word	0x00000080
        /*0824*/ 	.short	0x010a
        /*0826*/ 	.byte	0xff
	.zero		1


	//   ....[114]....
        /*0828*/ 	.word	0x000079b0
        /*082c*/ 	.word	0x000000ff
        /*0830*/ 	.word	0x00000000
        /*0834*/ 	.short	0x0101
        /*0836*/ 	.byte	0x05
	.zero		1


	//   ....[115]....
        /*0838*/ 	.word	0x00007e90
        /*083c*/ 	.word	0x00000002
        /*0840*/ 	.word	0x00000000
        /*0844*/ 	.short	0x0101
        /*0846*/ 	.byte	0xff
	.zero		1


	//   ....[116]....
        /*0848*/ 	.word	0x00008100
        /*084c*/ 	.word	0x000000ff
        /*0850*/ 	.word	0x00000000
        /*0854*/ 	.short	0x0101
        /*0856*/ 	.byte	0x04
	.zero		1


	//   ....[117]....
        /*0858*/ 	.word	0x00008120
        /*085c*/ 	.word	0x00000003
        /*0860*/ 	.word	0x00000140
        /*0864*/ 	.short	0x010a
        /*0866*/ 	.byte	0xff
	.zero		1


	//   ....[118]....
        /*0868*/ 	.word	0x00008180
        /*086c*/ 	.word	0x00000002
        /*0870*/ 	.word	0x00000040
        /*0874*/ 	.short	0x010a
        /*0876*/ 	.byte	0xff
	.zero		1


	//   ....[119]....
        /*0878*/ 	.word	0x000081e0
        /*087c*/ 	.word	0x00000002
        /*0880*/ 	.word	0x00000040
        /*0884*/ 	.short	0x010a
        /*0886*/ 	.byte	0xff
	.zero		1


	//   ....[120]....
        /*0888*/ 	.word	0x00008230
        /*088c*/ 	.word	0x00000002
        /*0890*/ 	.word	0x000000d0
        /*0894*/ 	.short	0x010a
        /*0896*/ 	.byte	0xff
	.zero		1


	//   ....[121]....
        /*0898*/ 	.word	0x00008290
        /*089c*/ 	.word	0x00000000
        /*08a0*/ 	.word	0x00000000
        /*08a4*/ 	.short	0x010a
        /*08a6*/ 	.byte	0xff
	.zero		1


	//   ....[122]....
        /*08a8*/ 	.word	0x000082f0
        /*08ac*/ 	.word	0x00000000
        /*08b0*/ 	.word	0x00000000
        /*08b4*/ 	.short	0x010a
        /*08b6*/ 	.byte	0xff
	.zero		1


	//   ....[123]....
        /*08b8*/ 	.word	0x00008350
        /*08bc*/ 	.word	0x00000000
        /*08c0*/ 	.word	0x00000000
        /*08c4*/ 	.short	0x010a
        /*08c6*/ 	.byte	0xff
	.zero		1


	//   ....[124]....
        /*08c8*/ 	.word	0x000083b0
        /*08cc*/ 	.word	0x00000000
        /*08d0*/ 	.word	0x00000000
        /*08d4*/ 	.short	0x010a
        /*08d6*/ 	.byte	0xff
	.zero		1


	//   ....[125]....
        /*08d8*/ 	.word	0x00008410
        /*08dc*/ 	.word	0x00000000
        /*08e0*/ 	.word	0x00000000
        /*08e4*/ 	.short	0x010a
        /*08e6*/ 	.byte	0xff
	.zero		1


	//   ....[126]....
        /*08e8*/ 	.word	0x00008470
        /*08ec*/ 	.word	0x00000000
        /*08f0*/ 	.word	0x00000000
        /*08f4*/ 	.short	0x010a
        /*08f6*/ 	.byte	0xff
	.zero		1


	//   ....[127]....
        /*08f8*/ 	.word	0x000084d0
        /*08fc*/ 	.word	0x00000000
        /*0900*/ 	.word	0x00000000
        /*0904*/ 	.short	0x010a
        /*0906*/ 	.byte	0xff
	.zero		1


	//   ....[128]....
        /*0908*/ 	.word	0x00008520
        /*090c*/ 	.word	0x00000000
        /*0910*/ 	.word	0x00000130
        /*0914*/ 	.short	0x010a
        /*0916*/ 	.byte	0xff
	.zero		1


	//   ....[129]....
        /*0918*/ 	.word	0x00008580
        /*091c*/ 	.word	0x00000000
        /*0920*/ 	.word	0x000000e0
        /*0924*/ 	.short	0x010a
        /*0926*/ 	.byte	0xff
	.zero		1


	//   ....[130]....
        /*0928*/ 	.word	0x000085d0
        /*092c*/ 	.word	0x00000000
        /*0930*/ 	.word	0x000000d0
        /*0934*/ 	.short	0x010a
        /*0936*/ 	.byte	0xff
	.zero		1


	//   ....[131]....
        /*0938*/ 	.word	0x00008630
        /*093c*/ 	.word	0x00000000
        /*0940*/ 	.word	0x000000e0
        /*0944*/ 	.short	0x010a
        /*0946*/ 	.byte	0xff
	.zero		1


	//   ....[132]....
        /*0948*/ 	.word	0x00008680
        /*094c*/ 	.word	0x00000000
        /*0950*/ 	.word	0x000000d0
        /*0954*/ 	.short	0x010a
        /*0956*/ 	.byte	0xff
	.zero		1


	//   ....[133]....
        /*0958*/ 	.word	0x000086e0
        /*095c*/ 	.word	0x00000003
        /*0960*/ 	.word	0x00000110
        /*0964*/ 	.short	0x010a
        /*0966*/ 	.byte	0xff
	.zero		1


	//   ....[134]....
        /*0968*/ 	.word	0x00008740
        /*096c*/ 	.word	0x00000000
        /*0970*/ 	.word	0x00000000
        /*0974*/ 	.short	0x010a
        /*0976*/ 	.byte	0xff
	.zero		1


	//   ....[135]....
        /*0978*/ 	.word	0x000087a0
        /*097c*/ 	.word	0x00000000
        /*0980*/ 	.word	0x00000000
        /*0984*/ 	.short	0x010a
        /*0986*/ 	.byte	0xff
	.zero		1


	//   ....[136]....
        /*0988*/ 	.word	0x00008800
        /*098c*/ 	.word	0x00000000
        /*0990*/ 	.word	0x00000000
        /*0994*/ 	.short	0x010a
        /*0996*/ 	.byte	0xff
	.zero		1


	//   ....[137]....
        /*0998*/ 	.word	0x00008860
        /*099c*/ 	.word	0x00000000
        /*09a0*/ 	.word	0x00000000
        /*09a4*/ 	.short	0x010a
        /*09a6*/ 	.byte	0xff
	.zero		1


	//   ....[138]....
        /*09a8*/ 	.word	0x000088c0
        /*09ac*/ 	.word	0x00000000
        /*09b0*/ 	.word	0x00000000
        /*09b4*/ 	.short	0x010a
        /*09b6*/ 	.byte	0xff
	.zero		1


	//   ....[139]....
        /*09b8*/ 	.word	0x00008910
        /*09bc*/ 	.word	0x00000000
        /*09c0*/ 	.word	0x000000d0
        /*09c4*/ 	.short	0x010a
        /*09c6*/ 	.byte	0xff
	.zero		1


	//   ....[140]....
        /*09c8*/ 	.word	0x00008970
        /*09cc*/ 	.word	0x00000000
        /*09d0*/ 	.word	0x000000c8
        /*09d4*/ 	.short	0x010a
        /*09d6*/ 	.byte	0xff
	.zero		1


	//   ....[141]....
        /*09d8*/ 	.word	0x000089d0
        /*09dc*/ 	.word	0x00000003
        /*09e0*/ 	.word	0x000000a0
        /*09e4*/ 	.short	0x010a
        /*09e6*/ 	.byte	0xff
	.zero		1


	//   ....[142]....
        /*09e8*/ 	.word	0x00008a30
        /*09ec*/ 	.word	0x00000003
        /*09f0*/ 	.word	0x000000a8
        /*09f4*/ 	.short	0x010a
        /*09f6*/ 	.byte	0xff
	.zero		1


	//   ....[143]....
        /*09f8*/ 	.word	0x00008a90
        /*09fc*/ 	.word	0x00000003
        /*0a00*/ 	.word	0x000000b0
        /*0a04*/ 	.short	0x010a
        /*0a06*/ 	.byte	0xff
	.zero		1


	//   ....[144]....
        /*0a08*/ 	.word	0x00008af0
        /*0a0c*/ 	.word	0x00000003
        /*0a10*/ 	.word	0x000000b8
        /*0a14*/ 	.short	0x010a
        /*0a16*/ 	.byte	0xff
	.zero		1


	//   ....[145]....
        /*0a18*/ 	.word	0x00008b50
        /*0a1c*/ 	.word	0x00000000
        /*0a20*/ 	.word	0x000000a0
        /*0a24*/ 	.short	0x010a
        /*0a26*/ 	.byte	0xff
	.zero		1


	//   ....[146]....
        /*0a28*/ 	.word	0x00008bb0
        /*0a2c*/ 	.word	0x00000000
        /*0a30*/ 	.word	0x000000a8
        /*0a34*/ 	.short	0x010a
        /*0a36*/ 	.byte	0xff
	.zero		1


	//   ....[147]....
        /*0a38*/ 	.word	0x00008c10
        /*0a3c*/ 	.word	0x00000000
        /*0a40*/ 	.word	0x000000b0
        /*0a44*/ 	.short	0x010a
        /*0a46*/ 	.byte	0xff
	.zero		1


	//   ....[148]....
        /*0a48*/ 	.word	0x00008c60
        /*0a4c*/ 	.word	0x00000000
        /*0a50*/ 	.word	0x000000d0
        /*0a54*/ 	.short	0x010a
        /*0a56*/ 	.byte	0xff
	.zero		1


	//   ....[149]....
        /*0a58*/ 	.word	0x00008cc0
        /*0a5c*/ 	.word	0x00000002
        /*0a60*/ 	.word	0x00000080
        /*0a64*/ 	.short	0x010a
        /*0a66*/ 	.byte	0xff
	.zero		1


	//   ....[150]....
        /*0a68*/ 	.word	0x00008d10
        /*0a6c*/ 	.word	0x0000004f
        /*0a70*/ 	.word	0x000000f0
        /*0a74*/ 	.short	0x010a
        /*0a76*/ 	.byte	0xff
	.zero		1


	//   ....[151]....
        /*0a78*/ 	.word	0x00008d60
        /*0a7c*/ 	.word	0x00000003
        /*0a80*/ 	.word	0x00000080
        /*0a84*/ 	.short	0x010a
        /*0a86*/ 	.byte	0xff
	.zero		1


	//   ....[152]....
        /*0a88*/ 	.word	0x00008db0
        /*0a8c*/ 	.word	0x00000053
        /*0a90*/ 	.word	0x00000080
        /*0a94*/ 	.short	0x010a
        /*0a96*/ 	.byte	0xff
	.zero		1


	//   ....[153]....
        /*0a98*/ 	.word	0x00008e00
        /*0a9c*/ 	.word	0x00000058
        /*0aa0*/ 	.word	0x00000080
        /*0aa4*/ 	.short	0x010a
        /*0aa6*/ 	.byte	0xff
	.zero		1


	//----- nvinfo : EIATTR_NUM_MBARRIERS
	.align		4
.L_47:
        /*0aa8*/ 	.byte	0x03, 0x38
        /*0aaa*/ 	.short	0x002a


	//----- nvinfo : EIATTR_EXIT_INSTR_OFFSETS
	.align		4
        /*0aac*/ 	.byte	0x04, 0x1c
        /*0aae*/ 	.short	(.L_49 - .L_48)


	//   ....[0]....
.L_48:
        /*0ab0*/ 	.word	0x000027d0


	//   ....[1]....
        /*0ab4*/ 	.word	0x00002cc0


	//   ....[2]....
        /*0ab8*/ 	.word	0x00002d20


	//   ....[3]....
        /*0abc*/ 	.word	0x00003c80


	//   ....[4]....
        /*0ac0*/ 	.word	0x00004ce0


	//   ....[5]....
        /*0ac4*/ 	.word	0x00004d20


	//   ....[6]....
        /*0ac8*/ 	.word	0x00007ff0


	//   ....[7]....
        /*0acc*/ 	.word	0x00008070


	//   ....[8]....
        /*0ad0*/ 	.word	0x000080a0


	//   ....[9]....
        /*0ad4*/ 	.word	0x00008110


	//----- nvinfo : EIATTR_MAX_THREADS
	.align		4
.L_49:
        /*0ad8*/ 	.byte	0x04, 0x05
        /*0ada*/ 	.short	(.L_51 - .L_50)
.L_50:
        /*0adc*/ 	.word	0x00000100
        /*0ae0*/ 	.word	0x00000001
        /*0ae4*/ 	.word	0x00000001


	//----- nvinfo : EIATTR_CRS_STACK_SIZE
	.align		4
.L_51:
        /*0ae8*/ 	.byte	0x04, 0x1e
        /*0aea*/ 	.short	(.L_53 - .L_52)
.L_52:
        /*0aec*/ 	.word	0x00000000


	//----- nvinfo : EIATTR_CBANK_PARAM_SIZE
	.align		4
.L_53:
        /*0af0*/ 	.byte	0x03, 0x19
        /*0af2*/ 	.short	0x0800


	//----- nvinfo : EIATTR_PARAM_CBANK
	.align		4
        /*0af4*/ 	.byte	0x04, 0x0a
        /*0af6*/ 	.short	(.L_55 - .L_54)
	.align		4
.L_54:
        /*0af8*/ 	.word	index@(.nv.constant0._ZN7cutlass13device_kernelINS_4gemm6kernel13GemmUniversalIN4cute5tupleIJiiiiEEENS1_10collective13CollectiveMmaINS1_35MainloopSm100TmaUmmaWarpSpecializedILi8ELi2ELi4ENS5_IJNS4_1CILi1EEESB_SB_EEEEENS5_IJNSA_ILi64EEENSA_ILi128EEESE_EEENS_6half_tENS5_IJlSB_lEEESH_SI_NS4_8TiledMMAINS4_8MMA_AtomIJNS4_20SM100_MMA_F16BF16_SSISH_SH_fLi64ELi128ELNS4_4UMMA5MajorE0ELSN_0ELNSM_7ScaleInE0ELSO_0EEEEEENS4_6LayoutISC_NS5_IJNSA_ILi0EEESS_SS_EEEEENS5_IJNS4_10UnderscoreESV_SV_EEEEENS4_13SM90_TMA_LOADENS4_14ComposedLayoutINS4_7SwizzleILi3ELi4ELi3EEENS4_18smem_ptr_flag_bitsILi16EEENSR_INS5_IJNSA_ILi8EEESE_EEENS5_IJSE_SB_EEEEEEEvNS4_8identityESY_S18_vS19_EENS_8epilogue10collective18CollectiveEpilogueINS1B_23Sm100TmaWarpSpecializedILi4ELi2ELi16ELb1ELb0EEEJSG_NS5_IJNSR_ISE_SB_EENSR_INSA_ILi32EEESB_EEEEESH_SI_SH_SI_NS1B_6fusion15FusionCallbacksIS1F_NS1K_17LinearCombinationISH_fSH_fLNS_15FloatRoundStyleE2EEESG_S1J_JEEENS4_5SM1004TMEM4LOAD26SM100_TMEM_LOAD_16dp256b4xESY_NSZ_INS10_ILi2ELi4ELi3EEES13_NSR_INS5_IJS14_S1H_EEENS5_IJS1H_SB_EEEEEEENS4_17SM75_U32x4_LDSM_NENS4_14SM90_TMA_STOREES1Y_NS4_17SM90_U32x4_STSM_NENS4_39AutoVectorizingCopyWithAssumedAlignmentILi128EEEEEEvvEEEEvNT_6ParamsE)
        /*0afc*/ 	.short	0x0380
        /*0afe*/ 	.short	0x0800


	//----- nvinfo : EIATTR_SW_WAR
	.align		4
.L_55:
        /*0b00*/ 	.byte	0x04, 0x36
        /*0b02*/ 	.short	(.L_57 - .L_56)
.L_56:
        /*0b04*/ 	.word	0x00000008
.L_57:


//--------------------- .nv.callgraph             --------------------------
	.section	.nv.callgraph,"",@"SHT_CUDA_CALLGRAPH"
	.align	4
	.sectionentsize	8
	.align		4
        /*0000*/ 	.word	0x00000000
	.align		4
        /*0004*/ 	.word	0xffffffff
	.align		4
        /*0008*/ 	.word	index@(_ZN7cutlass13device_kernelINS_4gemm6kernel13GemmUniversalIN4cute5tupleIJiiiiEEENS1_10collective13CollectiveMmaINS1_35MainloopSm100TmaUmmaWarpSpecializedILi8ELi2ELi4ENS5_IJNS4_1CILi1EEESB_SB_EEEEENS5_IJNSA_ILi64EEENSA_ILi128EEESE_EEENS_6half_tENS5_IJlSB_lEEESH_SI_NS4_8TiledMMAINS4_8MMA_AtomIJNS4_20SM100_MMA_F16BF16_SSISH_SH_fLi64ELi128ELNS4_4UMMA5MajorE0ELSN_0ELNSM_7ScaleInE0ELSO_0EEEEEENS4_6LayoutISC_NS5_IJNSA_ILi0EEESS_SS_EEEEENS5_IJNS4_10UnderscoreESV_SV_EEEEENS4_13SM90_TMA_LOADENS4_14ComposedLayoutINS4_7SwizzleILi3ELi4ELi3EEENS4_18smem_ptr_flag_bitsILi16EEENSR_INS5_IJNSA_ILi8EEESE_EEENS5_IJSE_SB_EEEEEEEvNS4_8identityESY_S18_vS19_EENS_8epilogue10collective18CollectiveEpilogueINS1B_23Sm100TmaWarpSpecializedILi4ELi2ELi16ELb1ELb0EEEJSG_NS5_IJNSR_ISE_SB_EENSR_INSA_ILi32EEESB_EEEEESH_SI_SH_SI_NS1B_6fusion15FusionCallbacksIS1F_NS1K_17LinearCombinationISH_fSH_fLNS_15FloatRoundStyleE2EEESG_S1J_JEEENS4_5SM1004TMEM4LOAD26SM100_TMEM_LOAD_16dp256b4xESY_NSZ_INS10_ILi2ELi4ELi3EEES13_NSR_INS5_IJS14_S1H_EEENS5_IJS1H_SB_EEEEEEENS4_17SM75_U32x4_LDSM_NENS4_14SM90_TMA_STOREES1Y_NS4_17SM90_U32x4_STSM_NENS4_39AutoVectorizingCopyWithAssumedAlignmentILi128EEEEEEvvEEEEvNT_6ParamsE)
	.align		4
        /*000c*/ 	.word	index@(__assertfail)
	.align		4
        /*0010*/ 	.word	0x00000000
	.align		4
        /*0014*/ 	.word	0xfffffffe
	.align		4
        /*0018*/ 	.word	0x00000000
	.align		4
        /*001c*/ 	.word	0xfffffffd
	.align		4
        /*0020*/ 	.word	0x00000000
	.align		4
        /*0024*/ 	.word	0xfffffffc


//--------------------- .nv.constant4             --------------------------
	.section	.nv.constant4,"a",@progbits
	.align	8
	.align		8
.nv.constant4:
        /*0000*/ 	.dword	__assertfail
	.align		8
        /*0008*/ 	.dword	__unnamed_1
	.align		8
        /*0010*/ 	.dword	__unnamed_2
	.align		8
        /*0018*/ 	.dword	_ZN40_INTERNAL_be1aae22_4_k_cu_15a4aac8_294244cuda3std3__45__cpo5beginE
	.align		8
        /*0020*/ 	.dword	_ZN40_INTERNAL_be1aae22_4_k_cu_15a4aac8_294244cuda3std3__45__cpo3endE
	.align		8
        /*0028*/ 	.dword	_ZN40_INTERNAL_be1aae22_4_k_cu_15a4aac8_294244cuda3std3__45__cpo6cbeginE
	.align		8
        /*0030*/ 	.dword	_ZN40_INTERNAL_be1aae22_4_k_cu_15a4aac8_294244cuda3std3__45__cpo4cendE
	.align		8
        /*0038*/ 	.dword	_ZN40_INTERNAL_be1aae22_4_k_cu_15a4aac8_294244cuda3std3__442_GLOBAL__N__be1aae22_4_k_cu_15a4aac8_294246ignoreE
	.align		8
        /*0040*/ 	.dword	_ZN40_INTERNAL_be1aae22_4_k_cu_15a4aac8_294244cuda3std3__419piecewise_constructE
	.align		8
        /*0048*/ 	.dword	_ZN40_INTERNAL_be1aae22_4_k_cu_15a4aac8_294244cuda3std3__48in_placeE
	.align		8
        /*0050*/ 	.dword	_ZN40_INTERNAL_be1aae22_4_k_cu_15a4aac8_294244cuda3std6ranges3__45__cpo4swapE
	.align		8
        /*0058*/ 	.dword	_ZN40_INTERNAL_be1aae22_4_k_cu_15a4aac8_294244cuda3std6ranges3__45__cpo9iter_moveE
	.align		8
        /*0060*/ 	.dword	_ZN40_INTERNAL_be1aae22_4_k_cu_15a4aac8_294244cute7productE
	.align		8
        /*0068*/ 	.dword	_ZN40_INTERNAL_be1aae22_4_k_cu_15a4aac8_294244cute1_E
	.align		8
        /*0070*/ 	.dword	$str$25
	.align		8
        /*0078*/ 	.dword	$str$26
	.align		8
        /*0080*/ 	.dword	$str$27
	.align		8
        /*0088*/ 	.dword	$str$28


//--------------------- .text._ZN7cutlass13device_kernelINS_4gemm6kernel13GemmUniversalIN4cute5tupleIJiiiiEEENS1_10collective13CollectiveMmaINS1_35MainloopSm100TmaUmmaWarpSpecializedILi8ELi2ELi4ENS5_IJNS4_1CILi1EEESB_SB_EEEEENS5_IJNSA_ILi64EEENSA_ILi128EEESE_EEENS_6half_tENS5_IJlSB_lEEESH_SI_NS4_8TiledMMAINS4_8MMA_AtomIJNS4_20SM100_MMA_F16BF16_SSISH_SH_fLi64ELi128ELNS4_4UMMA5MajorE0ELSN_0ELNSM_7ScaleInE0ELSO_0EEEEEENS4_6LayoutISC_NS5_IJNSA_ILi0EEESS_SS_EEEEENS5_IJNS4_10UnderscoreESV_SV_EEEEENS4_13SM90_TMA_LOADENS4_14ComposedLayoutINS4_7SwizzleILi3ELi4ELi3EEENS4_18smem_ptr_flag_bitsILi16EEENSR_INS5_IJNSA_ILi8EEESE_EEENS5_IJSE_SB_EEEEEEEvNS4_8identityESY_S18_vS19_EENS_8epilogue10collective18CollectiveEpilogueINS1B_23Sm100TmaWarpSpecializedILi4ELi2ELi16ELb1ELb0EEEJSG_NS5_IJNSR_ISE_SB_EENSR_INSA_ILi32EEESB_EEEEESH_SI_SH_SI_NS1B_6fusion15FusionCallbacksIS1F_NS1K_17LinearCombinationISH_fSH_fLNS_15FloatRoundStyleE2EEESG_S1J_JEEENS4_5SM1004TMEM4LOAD26SM100_TMEM_LOAD_16dp256b4xESY_NSZ_INS10_ILi2ELi4ELi3EEES13_NSR_INS5_IJS14_S1H_EEENS5_IJS1H_SB_EEEEEEENS4_17SM75_U32x4_LDSM_NENS4_14SM90_TMA_STOREES1Y_NS4_17SM90_U32x4_STSM_NENS4_39AutoVectorizingCopyWithAssumedAlignmentILi128EEEEEEvvEEEEvNT_6ParamsE --------------------------
	.section	.text._ZN7cutlass13device_kernelINS_4gemm6kernel13GemmUniversalIN4cute5tupleIJiiiiEEENS1_10collective13CollectiveMmaINS1_35MainloopSm100TmaUmmaWarpSpecializedILi8ELi2ELi4ENS5_IJNS4_1CILi1EEESB_SB_EEEEENS5_IJNSA_ILi64EEENSA_ILi128EEESE_EEENS_6half_tENS5_IJlSB_lEEESH_SI_NS4_8TiledMMAINS4_8MMA_AtomIJNS4_20SM100_MMA_F16BF16_SSISH_SH_fLi64ELi128ELNS4_4UMMA5MajorE0ELSN_0ELNSM_7ScaleInE0ELSO_0EEEEEENS4_6LayoutISC_NS5_IJNSA_ILi0EEESS_SS_EEEEENS5_IJNS4_10UnderscoreESV_SV_EEEEENS4_13SM90_TMA_LOADENS4_14ComposedLayoutINS4_7SwizzleILi3ELi4ELi3EEENS4_18smem_ptr_flag_bitsILi16EEENSR_INS5_IJNSA_ILi8EEESE_EEENS5_IJSE_SB_EEEEEEEvNS4_8identityESY_S18_vS19_EENS_8epilogue10collective18CollectiveEpilogueINS1B_23Sm100TmaWarpSpecializedILi4ELi2ELi16ELb1ELb0EEEJSG_NS5_IJNSR_ISE_SB_EENSR_INSA_ILi32EEESB_EEEEESH_SI_SH_SI_NS1B_6fusion15FusionCallbacksIS1F_NS1K_17LinearCombinationISH_fSH_fLNS_15FloatRoundStyleE2EEESG_S1J_JEEENS4_5SM1004TMEM4LOAD26SM100_TMEM_LOAD_16dp256b4xESY_NSZ_INS10_ILi2ELi4ELi3EEES13_NSR_INS5_IJS14_S1H_EEENS5_IJS1H_SB_EEEEEEENS4_17SM75_U32x4_LDSM_NENS4_14SM90_TMA_STOREES1Y_NS4_17SM90_U32x4_STSM_NENS4_39AutoVectorizingCopyWithAssumedAlignmentILi128EEEEEEvvEEEEvNT_6ParamsE,"ax",@progbits
	.align	128
.text._ZN7cutlass13device_kernelINS_4gemm6kernel13GemmUniversalIN4cute5tupleIJiiiiEEENS1_10collective13CollectiveMmaINS1_35MainloopSm100TmaUmmaWarpSpecializedILi8ELi2ELi4ENS5_IJNS4_1CILi1EEESB_SB_EEEEENS5_IJNSA_ILi64EEENSA_ILi128EEESE_EEENS_6half_tENS5_IJlSB_lEEESH_SI_NS4_8TiledMMAINS4_8MMA_AtomIJNS4_20SM100_MMA_F16BF16_SSISH_SH_fLi64ELi128ELNS4_4UMMA5MajorE0ELSN_0ELNSM_7ScaleInE0ELSO_0EEEEEENS4_6LayoutISC_NS5_IJNSA_ILi0EEESS_SS_EEEEENS5_IJNS4_10UnderscoreESV_SV_EEEEENS4_13SM90_TMA_LOADENS4_14ComposedLayoutINS4_7SwizzleILi3ELi4ELi3EEENS4_18smem_ptr_flag_bitsILi16EEENSR_INS5_IJNSA_ILi8EEESE_EEENS5_IJSE_SB_EEEEEEEvNS4_8identityESY_S18_vS19_EENS_8epilogue10collective18CollectiveEpilogueINS1B_23Sm100TmaWarpSpecializedILi4ELi2ELi16ELb1ELb0EEEJSG_NS5_IJNSR_ISE_SB_EENSR_INSA_ILi32EEESB_EEEEESH_SI_SH_SI_NS1B_6fusion15FusionCallbacksIS1F_NS1K_17LinearCombinationISH_fSH_fLNS_15FloatRoundStyleE2EEESG_S1J_JEEENS4_5SM1004TMEM4LOAD26SM100_TMEM_LOAD_16dp256b4xESY_NSZ_INS10_ILi2ELi4ELi3EEES13_NSR_INS5_IJS14_S1H_EEENS5_IJS1H_SB_EEEEEEENS4_17SM75_U32x4_LDSM_NENS4_14SM90_TMA_STOREES1Y_NS4_17SM90_U32x4_STSM_NENS4_39AutoVectorizingCopyWithAssumedAlignmentILi128EEEEEEvvEEEEvNT_6ParamsE:
        .type           _ZN7cutlass13device_kernelINS_4gemm6kernel13GemmUniversalIN4cute5tupleIJiiiiEEENS1_10collective13CollectiveMmaINS1_35MainloopSm100TmaUmmaWarpSpecializedILi8ELi2ELi4ENS5_IJNS4_1CILi1EEESB_SB_EEEEENS5_IJNSA_ILi64EEENSA_ILi128EEESE_EEENS_6half_tENS5_IJlSB_lEEESH_SI_NS4_8TiledMMAINS4_8MMA_AtomIJNS4_20SM100_MMA_F16BF16_SSISH_SH_fLi64ELi128ELNS4_4UMMA5MajorE0ELSN_0ELNSM_7ScaleInE0ELSO_0EEEEEENS4_6LayoutISC_NS5_IJNSA_ILi0EEESS_SS_EEEEENS5_IJNS4_10UnderscoreESV_SV_EEEEENS4_13SM90_TMA_LOADENS4_14ComposedLayoutINS4_7SwizzleILi3ELi4ELi3EEENS4_18smem_ptr_flag_bitsILi16EEENSR_INS5_IJNSA_ILi8EEESE_EEENS5_IJSE_SB_EEEEEEEvNS4_8identityESY_S18_vS19_EENS_8epilogue10collective18CollectiveEpilogueINS1B_23Sm100TmaWarpSpecializedILi4ELi2ELi16ELb1ELb0EEEJSG_NS5_IJNSR_ISE_SB_EENSR_INSA_ILi32EEESB_EEEEESH_SI_SH_SI_NS1B_6fusion15FusionCallbacksIS1F_NS1K_17LinearCombinationISH_fSH_fLNS_15FloatRoundStyleE2EEESG_S1J_JEEENS4_5SM1004TMEM4LOAD26SM100_TMEM_LOAD_16dp256b4xESY_NSZ_INS10_ILi2ELi4ELi3EEES13_NSR_INS5_IJS14_S1H_EEENS5_IJS1H_SB_EEEEEEENS4_17SM75_U32x4_LDSM_NENS4_14SM90_TMA_STOREES1Y_NS4_17SM90_U32x4_STSM_NENS4_39AutoVectorizingCopyWithAssumedAlignmentILi128EEEEEEvvEEEEvNT_6ParamsE,@function
        .size           _ZN7cutlass13device_kernelINS_4gemm6kernel13GemmUniversalIN4cute5tupleIJiiiiEEENS1_10collective13CollectiveMmaINS1_35MainloopSm100TmaUmmaWarpSpecializedILi8ELi2ELi4ENS5_IJNS4_1CILi1EEESB_SB_EEEEENS5_IJNSA_ILi64EEENSA_ILi128EEESE_EEENS_6half_tENS5_IJlSB_lEEESH_SI_NS4_8TiledMMAINS4_8MMA_AtomIJNS4_20SM100_MMA_F16BF16_SSISH_SH_fLi64ELi128ELNS4_4UMMA5MajorE0ELSN_0ELNSM_7ScaleInE0ELSO_0EEEEEENS4_6LayoutISC_NS5_IJNSA_ILi0EEESS_SS_EEEEENS5_IJNS4_10UnderscoreESV_SV_EEEEENS4_13SM90_TMA_LOADENS4_14ComposedLayoutINS4_7SwizzleILi3ELi4ELi3EEENS4_18smem_ptr_flag_bitsILi16EEENSR_INS5_IJNSA_ILi8EEESE_EEENS5_IJSE_SB_EEEEEEEvNS4_8identityESY_S18_vS19_EENS_8epilogue10collective18CollectiveEpilogueINS1B_23Sm100TmaWarpSpecializedILi4ELi2ELi16ELb1ELb0EEEJSG_NS5_IJNSR_ISE_SB_EENSR_INSA_ILi32EEESB_EEEEESH_SI_SH_SI_NS1B_6fusion15FusionCallbacksIS1F_NS1K_17LinearCombinationISH_fSH_fLNS_15FloatRoundStyleE2EEESG_S1J_JEEENS4_5SM1004TMEM4LOAD26SM100_TMEM_LOAD_16dp256b4xESY_NSZ_INS10_ILi2ELi4ELi3EEES13_NSR_INS5_IJS14_S1H_EEENS5_IJS1H_SB_EEEEEEENS4_17SM75_U32x4_LDSM_NENS4_14SM90_TMA_STOREES1Y_NS4_17SM90_U32x4_STSM_NENS4_39AutoVectorizingCopyWithAssumedAlignmentILi128EEEEEEvvEEEEvNT_6ParamsE,(.L_x_188 - _ZN7cutlass13device_kernelINS_4gemm6kernel13GemmUniversalIN4cute5tupleIJiiiiEEENS1_10collective13CollectiveMmaINS1_35MainloopSm100TmaUmmaWarpSpecializedILi8ELi2ELi4ENS5_IJNS4_1CILi1EEESB_SB_EEEEENS5_IJNSA_ILi64EEENSA_ILi128EEESE_EEENS_6half_tENS5_IJlSB_lEEESH_SI_NS4_8TiledMMAINS4_8MMA_AtomIJNS4_20SM100_MMA_F16BF16_SSISH_SH_fLi64ELi128ELNS4_4UMMA5MajorE0ELSN_0ELNSM_7ScaleInE0ELSO_0EEEEEENS4_6LayoutISC_NS5_IJNSA_ILi0EEESS_SS_EEEEENS5_IJNS4_10UnderscoreESV_SV_EEEEENS4_13SM90_TMA_LOADENS4_14ComposedLayoutINS4_7SwizzleILi3ELi4ELi3EEENS4_18smem_ptr_flag_bitsILi16EEENSR_INS5_IJNSA_ILi8EEESE_EEENS5_IJSE_SB_EEEEEEEvNS4_8identityESY_S18_vS19_EENS_8epilogue10collective18CollectiveEpilogueINS1B_23Sm100TmaWarpSpecializedILi4ELi2ELi16ELb1ELb0EEEJSG_NS5_IJNSR_ISE_SB_EENSR_INSA_ILi32EEESB_EEEEESH_SI_SH_SI_NS1B_6fusion15FusionCallbacksIS1F_NS1K_17LinearCombinationISH_fSH_fLNS_15FloatRoundStyleE2EEESG_S1J_JEEENS4_5SM1004TMEM4LOAD26SM100_TMEM_LOAD_16dp256b4xESY_NSZ_INS10_ILi2ELi4ELi3EEES13_NSR_INS5_IJS14_S1H_EEENS5_IJS1H_SB_EEEEEEENS4_17SM75_U32x4_LDSM_NENS4_14SM90_TMA_STOREES1Y_NS4_17SM90_U32x4_STSM_NENS4_39AutoVectorizingCopyWithAssumedAlignmentILi128EEEEEEvvEEEEvNT_6ParamsE)
        .other          _ZN7cutlass13device_kernelINS_4gemm6kernel13GemmUniversalIN4cute5tupleIJiiiiEEENS1_10collective13CollectiveMmaINS1_35MainloopSm100TmaUmmaWarpSpecializedILi8ELi2ELi4ENS5_IJNS4_1CILi1EEESB_SB_EEEEENS5_IJNSA_ILi64EEENSA_ILi128EEESE_EEENS_6half_tENS5_IJlSB_lEEESH_SI_NS4_8TiledMMAINS4_8MMA_AtomIJNS4_20SM100_MMA_F16BF16_SSISH_SH_fLi64ELi128ELNS4_4UMMA5MajorE0ELSN_0ELNSM_7ScaleInE0ELSO_0EEEEEENS4_6LayoutISC_NS5_IJNSA_ILi0EEESS_SS_EEEEENS5_IJNS4_10UnderscoreESV_SV_EEEEENS4_13SM90_TMA_LOADENS4_14ComposedLayoutINS4_7SwizzleILi3ELi4ELi3EEENS4_18smem_ptr_flag_bitsILi16EEENSR_INS5_IJNSA_ILi8EEESE_EEENS5_IJSE_SB_EEEEEEEvNS4_8identityESY_S18_vS19_EENS_8epilogue10collective18CollectiveEpilogueINS1B_23Sm100TmaWarpSpecializedILi4ELi2ELi16ELb1ELb0EEEJSG_NS5_IJNSR_ISE_SB_EENSR_INSA_ILi32EEESB_EEEEESH_SI_SH_SI_NS1B_6fusion15FusionCallbacksIS1F_NS1K_17LinearCombinationISH_fSH_fLNS_15FloatRoundStyleE2EEESG_S1J_JEEENS4_5SM1004TMEM4LOAD26SM100_TMEM_LOAD_16dp256b4xESY_NSZ_INS10_ILi2ELi4ELi3EEES13_NSR_INS5_IJS14_S1H_EEENS5_IJS1H_SB_EEEEEEENS4_17SM75_U32x4_LDSM_NENS4_14SM90_TMA_STOREES1Y_NS4_17SM90_U32x4_STSM_NENS4_39AutoVectorizingCopyWithAssumedAlignmentILi128EEEEEEvvEEEEvNT_6ParamsE,@"STO_CUDA_ENTRY STV_DEFAULT"
_ZN7cutlass13device_kernelINS_4gemm6kernel13GemmUniversalIN4cute5tupleIJiiiiEEENS1_10collective13CollectiveMmaINS1_35MainloopSm100TmaUmmaWarpSpecializedILi8ELi2ELi4ENS5_IJNS4_1CILi1EEESB_SB_EEEEENS5_IJNSA_ILi64EEENSA_ILi128EEESE_EEENS_6half_tENS5_IJlSB_lEEESH_SI_NS4_8TiledMMAINS4_8MMA_AtomIJNS4_20SM100_MMA_F16BF16_SSISH_SH_fLi64ELi128ELNS4_4UMMA5MajorE0ELSN_0ELNSM_7ScaleInE0ELSO_0EEEEEENS4_6LayoutISC_NS5_IJNSA_ILi0EEESS_SS_EEEEENS5_IJNS4_10UnderscoreESV_SV_EEEEENS4_13SM90_TMA_LOADENS4_14ComposedLayoutINS4_7SwizzleILi3ELi4ELi3EEENS4_18smem_ptr_flag_bitsILi16EEENSR_INS5_IJNSA_ILi8EEESE_EEENS5_IJSE_SB_EEEEEEEvNS4_8identityESY_S18_vS19_EENS_8epilogue10collective18CollectiveEpilogueINS1B_23Sm100TmaWarpSpecializedILi4ELi2ELi16ELb1ELb0EEEJSG_NS5_IJNSR_ISE_SB_EENSR_INSA_ILi32EEESB_EEEEESH_SI_SH_SI_NS1B_6fusion15FusionCallbacksIS1F_NS1K_17LinearCombinationISH_fSH_fLNS_15FloatRoundStyleE2EEESG_S1J_JEEENS4_5SM1004TMEM4LOAD26SM100_TMEM_LOAD_16dp256b4xESY_NSZ_INS10_ILi2ELi4ELi3EEES13_NSR_INS5_IJS14_S1H_EEENS5_IJS1H_SB_EEEEEEENS4_17SM75_U32x4_LDSM_NENS4_14SM90_TMA_STOREES1Y_NS4_17SM90_U32x4_STSM_NENS4_39AutoVectorizingCopyWithAssumedAlignmentILi128EEEEEEvvEEEEvNT_6ParamsE:
[----:B------:R-:W1:Y:S01]  /*0000*/  LDC R1, c[0x0][0x37c] ;  /* 0x0000df00ff017b82 */ /* 0x000e620000000800 */
[----:B------:R-:W2:Y:S01]  /*0010*/  S2R R72, SR_TID.X ;  /* 0x0000000000487919 */ /* 0x000ea20000002100 */
[----:B------:R-:W3:Y:S01]  /*0020*/  LDCU.64 UR4, c[0x0][0x890] ;  /* 0x00011200ff0477ac */ /* 0x000ee20008000a00 */
[----:B------:R-:W-:Y:S02]  /*0030*/  PRMT R59, RZ, 0x7610, R59 ;  /* 0x00007610ff3b7816 */ /* 0x000fe4000000003b */
[----:B------:R-:W-:Y:S01]  /*0040*/  ELECT P5, URZ, PT ;  /* 0x0000000000ff782f */ /* 0x000fe200038a0000 */
[----:B------:R-:W4:Y:S01]  /*0050*/  LDCU.64 UR46, c[0x0][0x358] ;  /* 0x00006b00ff2e77ac */ /* 0x000f220008000a00 */
[----:B---3--:R-:W-:-:S04]  /*0060*/  UISETP.NE.U32.AND UP0, UPT, UR4, URZ, UPT ;  /* 0x000000ff0400728c */ /* 0x008fc8000bf05070 */
[----:B------:R-:W-:Y:S01]  /*0070*/  UISETP.NE.AND.EX UP0, UPT, UR5, URZ, UPT, UP0 ;  /* 0x000000ff0500728c */ /* 0x000fe2000bf05300 */
[----:B--2---:R-:W-:-:S05]  /*0080*/  SHF.R.U32.HI R65, RZ, 0x5, R72 ;  /* 0x00000005ff417819 */ /* 0x004fca0000011648 */
[----:B------:R-:W2:Y:S02]  /*0090*/  SHFL.IDX PT, R0, R65, RZ, 0x1f ;  /* 0x00001fff41007589 */ /* 0x000ea400000e0000 */
[----:B--2---:R-:W-:Y:S01]  /*00a0*/  R2UR UR8, R0 ;  /* 0x00000000000872ca */ /* 0x004fe200000e0000 */
[----:B-1--4-:R-:W-:-:S14]  /*00b0*/  BRA.U UP0, `(.L_x_0) ;  /* 0x00000001002c7547 */ /* 0x012fdc000b800000 */
[----:B------:R-:W1:Y:S02]  /*00c0*/  LDCU.64 UR6, c[0x0][0x888] ;  /* 0x00011100ff0677ac */ /* 0x000e640008000a00 */
[----:B-1----:R-:W-:-:S04]  /*00d0*/  UISETP.NE.U32.AND UP0, UPT, UR6, URZ, UPT ;  /* 0x000000ff0600728c */ /* 0x002fc8000bf05070 */
[----:B------:R-:W-:-:S09]  /*00e0*/  UISETP.NE.AND.EX UP0, UPT, UR7, URZ, UPT, UP0 ;  /* 0x000000ff0700728c */ /* 0x000fd2000bf05300 */
[----:B------:R-:W-:Y:S05]  /*00f0*/  BRA.U !UP0, `(.L_x_1) ;  /* 0x0000000108107547 */ /* 0x000fea000b800000 */
[----:B------:R-:W1:Y:S02]  /*0100*/  LDC.64 R2, c[0x0][0x888] ;  /* 0x00022200ff027b82 */ /* 0x000e640000000a00 */
[----:B-1----:R1:W5:Y:S01]  /*0110*/  LDG.E R35, desc[UR46][R2.64] ;  /* 0x0000002e02237981 */ /* 0x002362000c1e1900 */
[----:B------:R-:W-:Y:S01]  /*0120*/  HFMA2 R59, -RZ, RZ, 0, 5.9604644775390625e-08 ;  /* 0x00000001ff3b7431 */ /* 0x000fe200000001ff */
[----:B------:R-:W-:Y:S05]  /*0130*/  BRA `(.L_x_0) ;  /* 0x00000000000c7947 */ /* 0x000fea0003800000 */
.L_x_1:
[----:B------:R-:W1:Y:S01]  /*0140*/  LDCU UR6, c[0x0][0x880] ;  /* 0x00011000ff0677ac */ /* 0x000e620008000800 */
[----:B------:R-:W-:Y:S01]  /*0150*/  HFMA2 R59, -RZ, RZ, 0, 5.9604644775390625e-08 ;  /* 0x00000001ff3b7431 */ /* 0x000fe200000001ff */
[----:B-1----:R-:W-:-:S07]  /*0160*/  MOV R35, UR6 ;  /* 0x0000000600237c02 */ /* 0x002fce0008000f00 */
.L_x_0:
[----:B------:R-:W2:Y:S02]  /*0170*/  LDCU.64 UR6, c[0x0][0x8b0] ;  /* 0x00011600ff0677ac */ /* 0x000ea40008000a00 */
[----:B--2---:R-:W-:-:S04]  /*0180*/  UISETP.NE.U32.AND UP0, UPT, UR6, URZ, UPT ;  /* 0x000000ff0600728c */ /* 0x004fc8000bf05070 */
[----:B------:R-:W-:-:S09]  /*0190*/  UISETP.NE.AND.EX UP0, UPT, UR7, URZ, UPT, UP0 ;  /* 0x000000ff0700728c */ /* 0x000fd2000bf05300 */
[----:B------:R-:W-:Y:S05]  /*01a0*/  BRA.U UP0, `(.L_x_2) ;  /* 0x0000000100247547 */ /* 0x000fea000b800000 */
[----:B------:R-:W2:Y:S02]  /*01b0*/  LDCU.64 UR6, c[0x0][0x8a8] ;  /* 0x00011500ff0677ac */ /* 0x000ea40008000a00 */
[----:B--2---:R-:W-:-:S04]  /*01c0*/  UISETP.NE.U32.AND UP0, UPT, UR6, URZ, UPT ;  /* 0x000000ff0600728c */ /* 0x004fc8000bf05070 */
[----:B------:R-:W-:-:S09]  /*01d0*/  UISETP.NE.AND.EX UP0, UPT, UR7, URZ, UPT, UP0 ;  /* 0x000000ff0700728c */ /* 0x000fd2000bf05300 */
[----:B------:R-:W-:Y:S05]  /*01e0*/  BRA.U !UP0, `(.L_x_3) ;  /* 0x00000001080c7547 */ /* 0x000fea000b800000 */
[----:B-1----:R-:W1:Y:S02]  /*01f0*/  LDC.64 R2, c[0x0][0x8a8] ;  /* 0x00022a00ff027b82 */ /* 0x002e640000000a00 */
[----:B-1----:R2:W5:Y:S01]  /*0200*/  LDG.E R33, desc[UR46][R2.64] ;  /* 0x0000002e02217981 */ /* 0x002562000c1e1900 */
[----:B------:R-:W-:Y:S05]  /*0210*/  BRA `(.L_x_2) ;  /* 0x0000000000087947 */ /* 0x000fea0003800000 */
.L_x_3:
[----:B------:R-:W2:Y:S02]  /*0220*/  LDCU UR6, c[0x0][0x8a0] ;  /* 0x00011400ff0677ac */ /* 0x000ea40008000800 */
[----:B--2---:R-:W-:Y:S02]  /*0230*/  MOV R33, UR6 ;  /* 0x0000000600217c02 */ /* 0x004fe40008000f00 */
.L_x_2:
[----:B------:R-:W-:Y:S01]  /*0240*/  IMAD.U32 R0, RZ, RZ, UR8 ;  /* 0x00000008ff007e24 */ /* 0x000fe2000f8e00ff */
[----:B------:R-:W-:Y:S04]  /*0250*/  BSSY.RECONVERGENT B0, `(.L_x_4) ;  /* 0x000000c000007945 */ /* 0x000fe80003800200 */
[C---:B------:R-:W-:Y:S02]  /*0260*/  ISETP.NE.OR P1, PT, R0.reuse, 0x1, !P5 ;  /* 0x000000010000780c */ /* 0x040fe40006f25670 */
[----:B------:R-:W-:-:S11]  /*0270*/  ISETP.NE.OR P0, PT, R0, 0x3, !P5 ;  /* 0x000000030000780c */ /* 0x000fd60006f05670 */
[----:B------:R-:W-:Y:S05]  /*0280*/  @P1 BRA `(.L_x_5) ;  /* 0x0000000000201947 */ /* 0x000fea0003800000 */
[----:B------:R-:W3:Y:S02]  /*0290*/  LDCU.64 UR6, c[0x0][0x348] ;  /* 0x00006900ff0677ac */ /* 0x000ee40008000a00 */
[----:B---3--:R-:W-:Y:S02]  /*02a0*/  UIADD3 UR10, UP1, UPT, UR6, 0x80, URZ ;  /* 0x00000080060a7890 */ /* 0x008fe4000ff3e0ff */
[----:B------:R-:W-:Y:S02]  /*02b0*/  UIADD3 UR6, UP0, UPT, UR6, 0x180, URZ ;  /* 0x0000018006067890 */ /* 0x000fe4000ff1e0ff */
[----:B------:R-:W-:Y:S02]  /*02c0*/  UIADD3.X UR11, UPT, UPT, URZ, UR7, URZ, UP1, !UPT ;  /* 0x00000007ff0b7290 */ /* 0x000fe40008ffe4ff */
[----:B------:R-:W-:-:S07]  /*02d0*/  UIADD3.X UR7, UPT, UPT, URZ, UR7, URZ, UP0, !UPT ;  /* 0x00000007ff077290 */ /* 0x000fce00087fe4ff */
[----:B------:R3:W-:Y:S02]  /*02e0*/  UTMACCTL.PF [UR10] ;  /* 0x000000000a0079b9 */ /* 0x0007e40008040000 */
[----:B------:R3:W-:Y:S02]  /*02f0*/  UTMACCTL.PF [UR6] ;  /* 0x00000000060079b9 */ /* 0x0007e40008040000 */
[----:B---3--:R-:W-:Y:S01]  /*0300*/  NOP ;  /* 0x0000000000007918 */ /* 0x008fe20000000000 */
.L_x_5:
[----:B------:R-:W-:Y:S05]  /*0310*/  BSYNC.RECONVERGENT B0 ;  /* 0x0000000000007941 */ /* 0x000fea0003800200 */
.L_x_4:
[----:B------:R-:W-:Y:S04]  /*0320*/  BSSY.RECONVERGENT B0, `(.L_x_6) ;  /* 0x000000a000007945 */ /* 0x000fe80003800200 */
        /* <DEDUP_REMOVED lines=9> */
.L_x_7:
[----:B------:R-:W-:Y:S05]  /*03c0*/  BSYNC.RECONVERGENT B0 ;  /* 0x0000000000007941 */ /* 0x000fea0003800200 */
.L_x_6:
[----:B------:R-:W3:Y:S01]  /*03d0*/  LDCU.64 UR6, c[0x0][0x888] ;  /* 0x00011100ff0677ac */ /* 0x000ee20008000a00 */
[----:B------:R-:W-:Y:S02]  /*03e0*/  UISETP.EQ.U32.AND UP1, UPT, UR4, URZ, UPT ;  /* 0x000000ff0400728c */ /* 0x000fe4000bf22070 */
[----:B------:R-:W-:Y:S02]  /*03f0*/  UPLOP3.LUT UP2, UPT, UPT, UPT, UPT, 0x80, 0x8 ;  /* 0x000000000008789c */ /* 0x000fe40003f4f070 */
[----:B---3--:R-:W-:-:S04]  /*0400*/  UISETP.NE.U32.AND UP0, UPT, UR6, URZ, UPT ;  /* 0x000000ff0600728c */ /* 0x008fc8000bf05070 */
[----:B------:R-:W-:-:S04]  /*0410*/  UISETP.NE.AND.EX UP0, UPT, UR7, URZ, UPT, UP0 ;  /* 0x000000ff0700728c */ /* 0x000fc8000bf05300 */
[----:B------:R-:W-:-:S04]  /*0420*/  UISETP.EQ.OR.EX UP3, UPT, UR5, URZ, !UP0, UP1 ;  /* 0x000000ff0500728c */ /* 0x000fc8000c762710 */
[----:B------:R-:W-:-:S05]  /*0430*/  UP2UR UR50, UPR, URZ, 0x8 ;  /* 0x00000008ff327883 */ /* 0x000fca0008000000 */
[----:B------:R-:W-:Y:S07]  /*0440*/  BRA.U !UP3, `(.L_x_8) ;  /* 0x000000010b207547 */ /* 0x000fee000b800000 */
[----:B------:R-:W-:Y:S01]  /*0450*/  UISETP.NE.U32.AND UP2, UPT, UR4, URZ, UPT ;  /* 0x000000ff0400728c */ /* 0x000fe2000bf45070 */
[----:B-----5:R-:W-:Y:S01]  /*0460*/  FSETP.NEU.AND P0, PT, R35, RZ, PT ;  /* 0x000000ff2300720b */ /* 0x020fe20003f0d000 */
[----:B------:R-:W-:Y:S02]  /*0470*/  USEL UR4, URZ, 0xffffffff, UP0 ;  /* 0xffffffffff047887 */ /* 0x000fe40008000000 */
[----:B------:R-:W-:-:S10]  /*0480*/  UISETP.NE.AND.EX UP2, UPT, UR5, URZ, UPT, UP2 ;  /* 0x000000ff0500728c */ /* 0x000fd4000bf45320 */
[----:B------:R-:W-:Y:S01]  /*0490*/  VOTEU.ANY UP1, P0 ;  /* 0x0000000000ff7886 */ /* 0x000fe20000020100 */
[----:B------:R-:W-:-:S04]  /*04a0*/  @!UP2 USEL UR4, URZ, 0xffffffff, UP1 ;  /* 0xffffffffff04a887 */ /* 0x000fc80008800000 */
[----:B------:R-:W-:-:S04]  /*04b0*/  ULOP3.LUT UR4, UR4, 0x1, URZ, 0xc0, !UPT ;  /* 0x0000000104047892 */ /* 0x000fc8000f8ec0ff */
[----:B------:R-:W-:-:S11]  /*04c0*/  UISETP.NE.U32.AND UP2, UPT, UR4, 0x1, UPT ;  /* 0x000000010400788c */ /* 0x000fd6000bf45070 */
.L_x_8:
[----:B-12---:R-:W1:Y:S01]  /*04d0*/  SHFL.IDX PT, R2, R65, RZ, 0x1f ;  /* 0x00001fff41027589 */ /* 0x006e6200000e0000 */
[----:B------:R-:W-:-:S04]  /*04e0*/  UISETP.NE.AND UP1, UPT, UR8, 0x2, UPT ;  /* 0x000000020800788c */ /* 0x000fc8000bf25270 */
[----:B------:R-:W-:Y:S01]  /*04f0*/  USEL UR6, URZ, 0x1, UP1 ;  /* 0x00000001ff067887 */ /* 0x000fe20008800000 */
[----:B-1----:R-:W-:-:S13]  /*0500*/  ISETP.NE.AND P0, PT, R2, RZ, PT ;  /* 0x000000ff0200720c */ /* 0x002fda0003f05270 */
[----:B------:R-:W-:Y:S05]  /*0510*/  @P0 BRA `(.L_x_9) ;  /* 0x0000000000680947 */ /* 0x000fea0003800000 */
[----:B------:R-:W1:Y:S01]  /*0520*/  S2UR UR5, SR_CgaCtaId ;  /* 0x00000000000579c3 */ /* 0x000e620000008800 */
[----:B------:R-:W-:Y:S01]  /*0530*/  UMOV UR7, 0x400 ;  /* 0x0000040000077882 */ /* 0x000fe20000000000 */
[----:B------:R-:W-:Y:S01]  /*0540*/  UMOV UR4, 0x1 ;  /* 0x0000000100047882 */ /* 0x000fe20000000000 */
[----:B------:R-:W-:Y:S01]  /*0550*/  ELECT P0, URZ, PT ;  /* 0x0000000000ff782f */ /* 0x000fe20003800000 */
[----:B------:R-:W-:-:S04]  /*0560*/  UIADD3 UR10, UPT, UPT, -UR4, 0x100000, URZ ;  /* 0x00100000040a7890 */ /* 0x000fc8000fffe1ff */
[----:B------:R-:W-:Y:S02]  /*0570*/  USHF.L.U32 UR11, UR10, 0xb, URZ ;  /* 0x0000000b0a0b7899 */ /* 0x000fe400080006ff */
[----:B------:R-:W-:Y:S02]  /*0580*/  USHF.L.U32 UR10, UR10, 0x1, URZ ;  /* 0x000000010a0a7899 */ /* 0x000fe400080006ff */
[----:B-1----:R-:W-:Y:S01]  /*0590*/  ULEA UR5, UR5, UR7, 0x18 ;  /* 0x0000000705057291 */ /* 0x002fe2000f8ec0ff */
[----:B------:R-:W1:Y:S11]  /*05a0*/  FENCE.VIEW.ASYNC.S ;  /* 0x00000000000073c6 */ /* 0x000e760000000000 */
[----:B-1----:R1:W2:Y:S01]  /*05b0*/  SYNCS.EXCH.64 URZ, [UR5], UR10 ;  /* 0x0000000a05ff75b2 */ /* 0x0022a20008000100 */
[----:B------:R1:W3:Y:S01]  /*05c0*/  SYNCS.EXCH.64 URZ, [UR5+0x40], UR10 ;  /* 0x0000400a05ff75b2 */ /* 0x0002e20008000100 */
[----:B------:R1:W4:Y:S01]  /*05d0*/  SYNCS.EXCH.64 URZ, [UR5+0x8], UR10 ;  /* 0x0000080a05ff75b2 */ /* 0x0003220008000100 */
[----:B------:R1:W1:Y:S01]  /*05e0*/  SYNCS.EXCH.64 URZ, [UR5+0x48], UR10 ;  /* 0x0000480a05ff75b2 */ /* 0x0002620008000100 */
        /* <DEDUP_REMOVED lines=12> */
[----:B------:R-:W-:Y:S01]  /*06b0*/  NOP ;  /* 0x0000000000007918 */ /* 0x000fe20000000000 */
.L_x_9:
[----:B------:R-:W2:Y:S01]  /*06c0*/  SHFL.IDX PT, R2, R65, RZ, 0x1f ;  /* 0x00001fff41027589 */ /* 0x000ea200000e0000 */
[----:B------:R-:W-:Y:S01]  /*06d0*/  NOP ;  /* 0x0000000000007918 */ /* 0x000fe20000000000 */
[----:B--2---:R-:W-:-:S13]  /*06e0*/  ISETP.NE.AND P0, PT, R2, 0x1, PT ;  /* 0x000000010200780c */ /* 0x004fda0003f05270 */
[----:B------:R-:W-:Y:S05]  /*06f0*/  @P0 BRA `(.L_x_10) ;  /* 0x0000000000580947 */ /* 0x000fea0003800000 */
[----:B------:R-:W2:Y:S01]  /*0700*/  S2UR UR7, SR_CgaCtaId ;  /* 0x00000000000779c3 */ /* 0x000ea20000008800 */
[----:B------:R-:W-:Y:S01]  /*0710*/  UMOV UR9, 0x400 ;  /* 0x0000040000097882 */ /* 0x000fe20000000000 */
[----:B-1----:R-:W-:Y:S01]  /*0720*/  UMOV UR5, 0x20 ;  /* 0x0000002000057882 */ /* 0x002fe20000000000 */
[----:B------:R-:W-:Y:S01]  /*0730*/  UMOV UR4, 0x80 ;  /* 0x0000008000047882 */ /* 0x000fe20000000000 */
[----:B------:R-:W-:-:S04]  /*0740*/  UIADD3 UR10, UPT, UPT, -UR5, 0x100000, URZ ;  /* 0x00100000050a7890 */ /* 0x000fc8000fffe1ff */
[----:B------:R-:W-:Y:S02]  /*0750*/  USHF.L.U32 UR11, UR10, 0xb, URZ ;  /* 0x0000000b0a0b7899 */ /* 0x000fe400080006ff */
[----:B------:R-:W-:Y:S02]  /*0760*/  USHF.L.U32 UR10, UR10, 0x1, URZ ;  /* 0x000000010a0a7899 */ /* 0x000fe400080006ff */
[----:B------:R-:W-:-:S04]  /*0770*/  UIADD3 UR4, UPT, UPT, -UR4, 0x100000, URZ ;  /* 0x0010000004047890 */ /* 0x000fc8000fffe1ff */
[----:B------:R-:W-:Y:S02]  /*0780*/  USHF.L.U32 UR5, UR4, 0xb, URZ ;  /* 0x0000000b04057899 */ /* 0x000fe400080006ff */
[----:B------:R-:W-:Y:S01]  /*0790*/  USHF.L.U32 UR4, UR4, 0x1, URZ ;  /* 0x0000000104047899 */ /* 0x000fe200080006ff */
[----:B------:R-:W-:Y:S01]  /*07a0*/  ELECT P0, URZ, PT ;  /* 0x0000000000ff782f */ /* 0x000fe20003800000 */
[----:B--2---:R-:W-:Y:S01]  /*07b0*/  ULEA UR7, UR7, UR9, 0x18 ;  /* 0x0000000907077291 */ /* 0x004fe2000f8ec0ff */
[----:B------:R-:W1:Y:S11]  /*07c0*/  FENCE.VIEW.ASYNC.S ;  /* 0x00000000000073c6 */ /* 0x000e760000000000 */
[----:B-1----:R2:W1:Y:S01]  /*07d0*/  SYNCS.EXCH.64 URZ, [UR7+0x80], UR10 ;  /* 0x0000800a07ff75b2 */ /* 0x0024620008000100 */
[----:B------:R2:W1:Y:S01]  /*07e0*/  SYNCS.EXCH.64 URZ, [UR7+0xa0], UR4 ;  /* 0x0000a00407ff75b2 */ /* 0x0004620008000100 */
[----:B------:R2:W1:Y:S01]  /*07f0*/  SYNCS.EXCH.64 URZ, [UR7+0x88], UR10 ;  /* 0x0000880a07ff75b2 */ /* 0x0004620008000100 */
[----:B------:R2:W1:Y:S01]  /*0800*/  SYNCS.EXCH.64 URZ, [UR7+0xa8], UR4 ;  /* 0x0000a80407ff75b2 */ /* 0x0004620008000100 */
[----:B------:R2:W1:Y:S01]  /*0810*/  SYNCS.EXCH.64 URZ, [UR7+0x90], UR10 ;  /* 0x0000900a07ff75b2 */ /* 0x0004620008000100 */
[----:B------:R2:W1:Y:S01]  /*0820*/  SYNCS.EXCH.64 URZ, [UR7+0xb0], UR4 ;  /* 0x0000b00407ff75b2 */ /* 0x0004620008000100 */
[----:B------:R2:W1:Y:S01]  /*0830*/  SYNCS.EXCH.64 URZ, [UR7+0x98], UR10 ;  /* 0x0000980a07ff75b2 */ /* 0x0004620008000100 */
[----:B------:R2:W1:Y:S02]  /*0840*/  SYNCS.EXCH.64 URZ, [UR7+0xb8], UR4 ;  /* 0x0000b80407ff75b2 */ /* 0x0004640008000100 */
[----:B--2---:R-:W-:Y:S01]  /*0850*/  NOP ;  /* 0x0000000000007918 */ /* 0x004fe20000000000 */
.L_x_10:
[----:B------:R-:W2:Y:S01]  /*0860*/  SHFL.IDX PT, R2, R65, RZ, 0x1f ;  /* 0x00001fff41027589 */ /* 0x000ea200000e0000 */
[----:B------:R-:W-:Y:S01]  /*0870*/  NOP ;  /* 0x0000000000007918 */ /* 0x000fe20000000000 */
[----:B--2---:R-:W-:-:S13]  /*0880*/  ISETP.NE.AND P0, PT, R2, 0x3, PT ;  /* 0x000000030200780c */ /* 0x004fda0003f05270 */
[----:B------:R-:W-:Y:S05]  /*0890*/  @P0 BRA `(.L_x_11) ;  /* 0x0000000000300947 */ /* 0x000fea0003800000 */
[----:B-1----:R-:W1:Y:S01]  /*08a0*/  S2UR UR5, SR_CgaCtaId ;  /* 0x00000000000579c3 */ /* 0x002e620000008800 */
        /* <DEDUP_REMOVED lines=8> */
[----:B-1----:R2:W1:Y:S01]  /*0930*/  SYNCS.EXCH.64 URZ, [UR5+0xc0], UR10 ;  /* 0x0000c00a05ff75b2 */ /* 0x0024620008000100 */
[----:B------:R2:W1:Y:S02]  /*0940*/  SYNCS.EXCH.64 URZ, [UR5+0xc8], UR10 ;  /* 0x0000c80a05ff75b2 */ /* 0x0004640008000100 */
[----:B--2---:R-:W-:Y:S01]  /*0950*/  NOP ;  /* 0x0000000000007918 */ /* 0x004fe20000000000 */
.L_x_11:
[----:B------:R-:W2:Y:S01]  /*0960*/  SHFL.IDX PT, R2, R65, RZ, 0x1f ;  /* 0x00001fff41027589 */ /* 0x000ea200000e0000 */
[----:B------:R-:W-:Y:S01]  /*0970*/  NOP ;  /* 0x0000000000007918 */ /* 0x000fe20000000000 */
[----:B--2---:R-:W-:-:S13]  /*0980*/  ISETP.NE.AND P0, PT, R2, 0x4, PT ;  /* 0x000000040200780c */ /* 0x004fda0003f05270 */
[----:B------:R-:W-:Y:S05]  /*0990*/  @P0 BRA `(.L_x_12) ;  /* 0x00000000004c0947 */ /* 0x000fea0003800000 */
[----:B-1----:R-:W1:Y:S01]  /*09a0*/  S2UR UR5, SR_CgaCtaId ;  /* 0x00000000000579c3 */ /* 0x002e620000008800 */
[----:B------:R-:W-:Y:S01]  /*09b0*/  UMOV UR9, 0x100 ;  /* 0x0000010000097882 */ /* 0x000fe20000000000 */
[----:B------:R-:W-:Y:S01]  /*09c0*/  UMOV UR7, 0x400 ;  /* 0x0000040000077882 */ /* 0x000fe20000000000 */
[----:B------:R-:W-:Y:S01]  /*09d0*/  USEL UR9, UR9, 0xe0, UP2 ;  /* 0x000000e009097887 */ /* 0x000fe20009000000 */
[----:B------:R-:W-:Y:S01]  /*09e0*/  UMOV UR4, 0x1 ;  /* 0x0000000100047882 */ /* 0x000fe20000000000 */
[----:B------:R-:W-:Y:S01]  /*09f0*/  ELECT P0, URZ, PT ;  /* 0x0000000000ff782f */ /* 0x000fe20003800000 */
[----:B------:R-:W-:-:S04]  /*0a00*/  UIADD3 UR10, UPT, UPT, -UR4, 0x100000, URZ ;  /* 0x00100000040a7890 */ /* 0x000fc8000fffe1ff */
[----:B------:R-:W-:Y:S02]  /*0a10*/  USHF.L.U32 UR11, UR10, 0xb, URZ ;  /* 0x0000000b0a0b7899 */ /* 0x000fe400080006ff */
[----:B------:R-:W-:Y:S02]  /*0a20*/  USHF.L.U32 UR10, UR10, 0x1, URZ ;  /* 0x000000010a0a7899 */ /* 0x000fe400080006ff */
[----:B------:R-:W-:-:S04]  /*0a30*/  UIADD3 UR12, UPT, UPT, -UR9, 0x100000, URZ ;  /* 0x00100000090c7890 */ /* 0x000fc8000fffe1ff */
[----:B------:R-:W-:Y:S02]  /*0a40*/  USHF.L.U32 UR13, UR12, 0xb, URZ ;  /* 0x0000000b0c0d7899 */ /* 0x000fe400080006ff */
[----:B------:R-:W-:Y:S02]  /*0a50*/  USHF.L.U32 UR12, UR12, 0x1, URZ ;  /* 0x000000010c0c7899 */ /* 0x000fe400080006ff */
[----:B-1----:R-:W-:Y:S01]  /*0a60*/  ULEA UR5, UR5, UR7, 0x18 ;  /* 0x0000000705057291 */ /* 0x002fe2000f8ec0ff */
[----:B------:R-:W1:Y:S11]  /*0a70*/  FENCE.VIEW.ASYNC.S ;  /* 0x00000000000073c6 */ /* 0x000e760000000000 */
[----:B-1----:R2:W1:Y:S01]  /*0a80*/  SYNCS.EXCH.64 URZ, [UR5+0xd0], UR10 ;  /* 0x0000d00a05ff75b2 */ /* 0x0024620008000100 */
[----:B------:R2:W1:Y:S01]  /*0a90*/  SYNCS.EXCH.64 URZ, [UR5+0xe0], UR12 ;  /* 0x0000e00c05ff75b2 */ /* 0x0004620008000100 */
[----:B------:R2:W1:Y:S01]  /*0aa0*/  SYNCS.EXCH.64 URZ, [UR5+0xd8], UR10 ;  /* 0x0000d80a05ff75b2 */ /* 0x0004620008000100 */
[----:B------:R2:W1:Y:S02]  /*0ab0*/  SYNCS.EXCH.64 URZ, [UR5+0xe8], UR12 ;  /* 0x0000e80c05ff75b2 */ /* 0x0004640008000100 */
[----:B--2---:R-:W-:Y:S01]  /*0ac0*/  NOP ;  /* 0x0000000000007918 */ /* 0x004fe20000000000 */
.L_x_12:
        /* <DEDUP_REMOVED lines=26> */
.L_x_13:
        /* <DEDUP_REMOVED lines=18> */
.L_x_14:
[----:B-1----:R-:W1:Y:S01]  /*0d90*/  S2UR UR5, SR_CTAID.X ;  /* 0x00000000000579c3 */ /* 0x002e620000002500 */
[----:B------:R-:W-:-:S05]  /*0da0*/  CS2R.32 R60, SR_CgaSize ;  /* 0x00000000003c7805 */ /* 0x000fca0000008a00 */
[----:B------:R-:W-:-:S05]  /*0db0*/  IMAD R60, R60, -0xa0, RZ ;  /* 0xffffff603c3c7824 */ /* 0x000fca00078e02ff */
[----:B------:R-:W-:-:S14]  /*0dc0*/  R2UR UR9, R60 ;  /* 0x000000003c0972ca */ /* 0x000fdc00000e0000 */
[----:B------:R-:W2:Y:S01]  /*0dd0*/  LDCU UR9, c[0x0][UR9+0x2b0] ;  /* 0x00005600090977ac */ /* 0x000ea20008000800 */
[----:B------:R-:W-:Y:S01]  /*0de0*/  NOP ;  /* 0x0000000000007918 */ /* 0x000fe20000000000 */
[----:B------:R-:W-:-:S05]  /*0df0*/  CS2R.32 R60, SR_CgaSize ;  /* 0x00000000003c7805 */ /* 0x000fca0000008a00 */
[----:B------:R-:W-:-:S05]  /*0e00*/  IMAD R60, R60, -0xa0, RZ ;  /* 0xffffff603c3c7824 */ /* 0x000fca00078e02ff */
[----:B------:R-:W-:-:S14]  /*0e10*/  R2UR UR7, R60 ;  /* 0x000000003c0772ca */ /* 0x000fdc00000e0000 */
[----:B------:R-:W3:Y:S01]  /*0e20*/  LDCU UR7, c[0x0][UR7+0x2b4] ;  /* 0x00005680070777ac */ /* 0x000ee20008000800 */
[----:B------:R-:W4:Y:S08]  /*0e30*/  S2UR UR4, SR_CTAID.Y ;  /* 0x00000000000479c3 */ /* 0x000f300000002600 */
[----:B------:R-:W3:Y:S01]  /*0e40*/  LDC R9, c[0x0][0xb24] ;  /* 0x0002c900ff097b82 */ /* 0x000ee20000000800 */
[----:B-1----:R-:W-:-:S02]  /*0e50*/  I2FP.F32.U32 R4, UR5 ;  /* 0x0000000500047c45 */ /* 0x002fc40008201000 */
[----:B------:R-:W-:-:S05]  /*0e60*/  CS2R.32 R5, SR_CgaSize ;  /* 0x0000000000057805 */ /* 0x000fca0000008a00 */
[----:B------:R-:W-:-:S06]  /*0e70*/  IMAD R5, R5, -0xa0, RZ ;  /* 0xffffff6005057824 */ /* 0x000fcc00078e02ff */
[----:B------:R-:W1:Y:S01]  /*0e80*/  LDC R5, c[0x0][R5+0x2a0] ;  /* 0x0000a80005057b82 */ /* 0x000e620000000800 */
[----:B------:R-:W-:Y:S01]  /*0e90*/  MOV R21, UR5 ;  /* 0x0000000500157c02 */ /* 0x000fe20008000f00 */
[----:B--2---:R-:W-:Y:S01]  /*0ea0*/  FMUL R4, R4, UR9 ;  /* 0x0000000904047c20 */ /* 0x004fe20008400000 */
[----:B----4-:R-:W-:Y:S02]  /*0eb0*/  I2FP.F32.U32 R2, UR4 ;  /* 0x0000000400027c45 */ /* 0x010fe40008201000 */
[----:B------:R-:W-:-:S05]  /*0ec0*/  CS2R.32 R3, SR_CgaSize ;  /* 0x0000000000037805 */ /* 0x000fca0000008a00 */
[----:B------:R-:W-:-:S06]  /*0ed0*/  IMAD R3, R3, -0xa0, RZ ;  /* 0xffffff6003037824 */ /* 0x000fcc00078e02ff */
[----:B------:R-:W2:Y:S01]  /*0ee0*/  LDC R3, c[0x0][R3+0x2a4] ;  /* 0x0000a90003037b82 */ /* 0x000ea20000000800 */
[----:B------:R-:W4:Y:S01]  /*0ef0*/  F2I.U32.TRUNC.NTZ R60, R4 ;  /* 0x00000004003c7305 */ /* 0x000f22000020f000 */
[----:B------:R-:W-:Y:S01]  /*0f00*/  MOV R20, UR4 ;  /* 0x0000000400147c02 */ /* 0x000fe20008000f00 */
[----:B---3--:R-:W-:-:S05]  /*0f10*/  FMUL R2, R2, UR7 ;  /* 0x0000000702027c20 */ /* 0x008fca0008400000 */
[----:B------:R-:W-:Y:S01]  /*0f20*/  BAR.SYNC.DEFER_BLOCKING 0x0 ;  /* 0x0000000000007b1d */ /* 0x000fe20000010000 */
[----:B------:R-:W-:-:S05]  /*0f30*/  ISETP.GE.AND P0, PT, R9, 0x1, PT ;  /* 0x000000010900780c */ /* 0x000fca0003f06270 */
[----:B------:R-:W3:Y:S02]  /*0f40*/  F2I.U32.TRUNC.NTZ R58, R2 ;  /* 0x00000002003a7305 */ /* 0x000ee4000020f000 */
[----:B------:R-:W2:Y:S01]  /*0f50*/  S2UR UR36, SR_CTAID.Z ;  /* 0x00000000002479c3 */ /* 0x000ea20000002700 */
[----:B----4-:R-:W-:-:S05]  /*0f60*/  IADD3 R60, PT, PT, -R60, RZ, RZ ;  /* 0x000000ff3c3c7210 */ /* 0x010fca0007ffe1ff */
[----:B-1----:R-:W-:Y:S01]  /*0f70*/  IMAD R60, R5, R60, UR5 ;  /* 0x00000005053c7e24 */ /* 0x002fe2000f8e023c */
[----:B---3--:R-:W-:-:S05]  /*0f80*/  IADD3 R58, PT, PT, -R58, RZ, RZ ;  /* 0x000000ff3a3a7210 */ /* 0x008fca0007ffe1ff */
[----:B--2---:R-:W-:Y:S01]  /*0f90*/  IMAD R58, R3, R58, UR4 ;  /* 0x00000004033a7e24 */ /* 0x004fe2000f8e023a */
[----:B------:R-:W-:Y:S06]  /*0fa0*/  @!P0 BRA `(.L_x_15) ;  /* 0x0000000000b88947 */ /* 0x000fec0003800000 */
[----:B------:R-:W1:Y:S01]  /*0fb0*/  LDC.64 R4, c[0x0][0xb18] ;  /* 0x0002c600ff047b82 */ /* 0x000e620000000a00 */
[----:B------:R-:W-:-:S07]  /*0fc0*/  ISETP.NE.AND P0, PT, R9, 0x1, PT ;  /* 0x000000010900780c */ /* 0x000fce0003f05270 */
[----:B------:R-:W2:Y:S08]  /*0fd0*/  LDC R10, c[0x0][0xb0c] ;  /* 0x0002c300ff0a7b82 */ /* 0x000eb00000000800 */
[----:B------:R-:W3:Y:S08]  /*0fe0*/  LDC R11, c[0x0][0x370] ;  /* 0x0000dc00ff0b7b82 */ /* 0x000ef00000000800 */
[----:B------:R-:W4:Y:S01]  /*0ff0*/  LDC R12, c[0x0][0x374] ;  /* 0x0000dd00ff0c7b82 */ /* 0x000f220000000800 */
[----:B-1----:R-:W-:-:S07]  /*1000*/  ISETP.NE.AND P1, PT, R4, 0x1, PT ;  /* 0x000000010400780c */ /* 0x002fce0003f25270 */
[----:B------:R-:W3:Y:S01]  /*1010*/  LDC.64 R6, c[0x0][0xb10] ;  /* 0x0002c400ff067b82 */ /* 0x000ee20000000a00 */
[----:B--2---:R-:W-:-:S07]  /*1020*/  ISETP.NE.AND P2, PT, R10, 0x1, PT ;  /* 0x000000010a00780c */ /* 0x004fce0003f45270 */
[----:B------:R-:W1:Y:S08]  /*1030*/  LDC R8, c[0x0][0xb20] ;  /* 0x0002c800ff087b82 */ /* 0x000e700000000800 */
[----:B------:R-:W2:Y:S01]  /*1040*/  LDC.64 R2, c[0x0][0xb28] ;  /* 0x0002ca00ff027b82 */ /* 0x000ea20000000a00 */
[----:B----4-:R-:W-:-:S04]  /*1050*/  IMAD.HI.U32 R13, R12, R5, RZ ;  /* 0x000000050c0d7227 */ /* 0x010fc800078e00ff */
[----:B------:R-:W-:-:S04]  /*1060*/  IMAD.HI.U32 R5, R20, R5, RZ ;  /* 0x0000000514057227 */ /* 0x000fc800078e00ff */
[----:B---3--:R-:W-:-:S04]  /*1070*/  IMAD.HI.U32 R14, R11, R6, RZ ;  /* 0x000000060b0e7227 */ /* 0x008fc800078e00ff */
[C---:B------:R-:W-:Y:S01]  /*1080*/  IMAD.HI.U32 R16, R21.reuse, R6, RZ ;  /* 0x0000000615107227 */ /* 0x040fe200078e00ff */
[-C--:B------:R-:W-:Y:S02]  /*1090*/  @P2 SHF.R.U32.HI R11, RZ, R7.reuse, R14 ;  /* 0x00000007ff0b2219 */ /* 0x080fe4000001160e */
[-C--:B-1----:R-:W-:Y:S02]  /*10a0*/  @P1 SHF.R.U32.HI R12, RZ, R8.reuse, R13 ;  /* 0x00000008ff0c1219 */ /* 0x082fe4000001160d */
[----:B------:R-:W-:Y:S02]  /*10b0*/  SHF.R.U32.HI R5, RZ, R8, R5 ;  /* 0x00000008ff057219 */ /* 0x000fe40000011605 */
[----:B------:R-:W-:Y:S02]  /*10c0*/  SHF.R.U32.HI R16, RZ, R7, R16 ;  /* 0x00000007ff107219 */ /* 0x000fe40000011610 */
[----:B------:R-:W-:Y:S01]  /*10d0*/  SEL R5, R20, R5, !P1 ;  /* 0x0000000514057207 */ /* 0x000fe20004800000 */
[----:B--2---:R-:W-:Y:S01]  /*10e0*/  IMAD.HI.U32 R14, R12, R2, RZ ;  /* 0x000000020c0e7227 */ /* 0x004fe200078e00ff */
[----:B------:R-:W-:-:S02]  /*10f0*/  SEL R7, R21, R16, !P2 ;  /* 0x0000001015077207 */ /* 0x000fc40005000000 */
[----:B------:R-:W-:Y:S01]  /*1100*/  IADD3 R13, PT, PT, -R5, RZ, RZ ;  /* 0x000000ff050d7210 */ /* 0x000fe20007ffe1ff */
[----:B------:R-:W-:Y:S01]  /*1110*/  IMAD.HI.U32 R6, R11, R2, RZ ;  /* 0x000000020b067227 */ /* 0x000fe200078e00ff */
[----:B------:R-:W-:-:S03]  /*1120*/  @P0 SHF.R.U32.HI R12, RZ, R3, R14 ;  /* 0x00000003ff0c0219 */ /* 0x000fc6000001160e */
[----:B------:R-:W-:Y:S01]  /*1130*/  IMAD R13, R4, R13, R20 ;  /* 0x0000000d040d7224 */ /* 0x000fe200078e0214 */
[----:B------:R-:W-:Y:S01]  /*1140*/  @P0 SHF.R.U32.HI R11, RZ, R3, R6 ;  /* 0x00000003ff0b0219 */ /* 0x000fe20000011606 */
[----:B------:R-:W-:-:S04]  /*1150*/  IMAD R12, R12, R9, RZ ;  /* 0x000000090c0c7224 */ /* 0x000fc800078e02ff */
[----:B------:R-:W-:Y:S01]  /*1160*/  IMAD R6, R11, R9, RZ ;  /* 0x000000090b067224 */ /* 0x000fe200078e02ff */
[----:B------:R-:W-:-:S04]  /*1170*/  ISETP.GE.AND P1, PT, R5, R12, PT ;  /* 0x0000000c0500720c */ /* 0x000fc80003f26270 */
[----:B------:R-:W-:Y:S01]  /*1180*/  ISETP.GE.OR P1, PT, R7, R6, P1 ;  /* 0x000000060700720c */ /* 0x000fe20000f26670 */
[----:B------:R-:W-:-:S05]  /*1190*/  IMAD.HI.U32 R6, R5, R2, RZ ;  /* 0x0000000205067227 */ /* 0x000fca00078e00ff */
[----:B------:R-:W-:-:S04]  /*11a0*/  SHF.R.U32.HI R6, RZ, R3, R6 ;  /* 0x00000003ff067219 */ /* 0x000fc80000011606 */
[----:B------:R-:W-:-:S03]  /*11b0*/  SEL R6, R5, R6, !P0 ;  /* 0x0000000605067207 */ /* 0x000fc60004000000 */
[----:B------:R-:W-:Y:S01]  /*11c0*/  @!P1 IMAD.HI.U32 R8, R7, R2, RZ ;  /* 0x0000000207089227 */ /* 0x000fe200078e00ff */
[----:B------:R-:W-:-:S04]  /*11d0*/  IADD3 R2, PT, PT, -R6, RZ, RZ ;  /* 0x000000ff06027210 */ /* 0x000fc80007ffe1ff */
[----:B------:R-:W-:Y:S01]  /*11e0*/  @!P1 SHF.R.U32.HI R8, RZ, R3, R8 ;  /* 0x00000003ff089219 */ /* 0x000fe20000011608 */
[----:B------:R-:W-:-:S03]  /*11f0*/  IMAD R2, R9, R2, R5 ;  /* 0x0000000209027224 */ /* 0x000fc600078e0205 */
[----:B------:R-:W-:-:S05]  /*1200*/  @!P1 SEL R3, R7, R8, !P0 ;  /* 0x0000000807039207 */ /* 0x000fca0004000000 */
[--C-:B------:R-:W-:Y:S02]  /*1210*/  @!P1 IMAD.IADD R6, R6, 0x1, -R3.reuse ;  /* 0x0000000106069824 */ /* 0x100fe400078e0a03 */
[----:B------:R-:W-:Y:S01]  /*1220*/  @!P1 IMAD R3, R2, R11, R3 ;  /* 0x0000000b02039224 */ /* 0x000fe200078e0203 */
[----:B------:R-:W-:Y:S01]  /*1230*/  IADD3 R2, PT, PT, -R7, RZ, RZ ;  /* 0x000000ff07027210 */ /* 0x000fe20007ffe1ff */
[----:B------:R-:W-:Y:S02]  /*1240*/  @!P1 IMAD R5, R6, R9, R7 ;  /* 0x0000000906059224 */ /* 0x000fe400078e0207 */
[----:B------:R-:W-:Y:S02]  /*1250*/  @!P1 IMAD.MOV.U32 R7, RZ, RZ, R3 ;  /* 0x000000ffff079224 */ /* 0x000fe400078e0003 */
[----:B------:R-:W-:Y:S02]  /*1260*/  IMAD R2, R10, R2, R21 ;  /* 0x000000020a027224 */ /* 0x000fe400078e0215 */
[----:B------:R-:W-:-:S02]  /*1270*/  IMAD R20, R5, R4, R13 ;  /* 0x0000000405147224 */ /* 0x000fc400078e020d */
[----:B------:R-:W-:Y:S02]  /*1280*/  IMAD R21, R7, R10, R2 ;  /* 0x0000000a07157224 */ /* 0x000fe400078e0202 */
.L_x_15:
[----:B------:R-:W1:Y:S01]  /*1290*/  LDCU UR4, c[0x0][0xb30] ;  /* 0x00016600ff0477ac */ /* 0x000e620008000800 */
[----:B------:R-:W2:Y:S08]  /*12a0*/  S2UR UR37, SR_CgaCtaId ;  /* 0x00000000002579c3 */ /* 0x000eb00000008800 */
[----:B------:R-:W3:Y:S01]  /*12b0*/  LDC R26, c[0x0][0xb24] ;  /* 0x0002c900ff1a7b82 */ /* 0x000ee20000000800 */
[----:B-1----:R-:W-:-:S09]  /*12c0*/  UISETP.NE.AND UP1, UPT, UR4, 0x1, UPT ;  /* 0x000000010400788c */ /* 0x002fd2000bf25270 */
[----:B--2---:R-:W-:Y:S05]  /*12d0*/  BRA.U UP1, `(.L_x_16) ;  /* 0x0000000101407547 */ /* 0x004fea000b800000 */
[----:B------:R-:W1:Y:S08]  /*12e0*/  LDC.64 R4, c[0x0][0xb10] ;  /* 0x0002c400ff047b82 */ /* 0x000e700000000a00 */
[----:B------:R-:W2:Y:S08]  /*12f0*/  LDC.64 R2, c[0x0][0xb18] ;  /* 0x0002c600ff027b82 */ /* 0x000eb00000000a00 */
[----:B------:R-:W4:Y:S08]  /*1300*/  LDC R6, c[0x0][0xb20] ;  /* 0x0002c800ff067b82 */ /* 0x000f300000000800 */
[----:B------:R-:W3:Y:S01]  /*1310*/  LDC R8, c[0x0][0xb0c] ;  /* 0x0002c300ff087b82 */ /* 0x000ee20000000800 */
[----:B-1----:R-:W-:-:S05]  /*1320*/  IMAD.HI.U32 R4, R21, R4, RZ ;  /* 0x0000000415047227 */ /* 0x002fca00078e00ff */
[----:B------:R-:W-:Y:S01]  /*1330*/  SHF.R.U32.HI R4, RZ, R5, R4 ;  /* 0x00000005ff047219 */ /* 0x000fe20000011604 */
[----:B--2---:R-:W-:Y:S01]  /*1340*/  IMAD.HI.U32 R3, R20, R3, RZ ;  /* 0x0000000314037227 */ /* 0x004fe200078e00ff */
[----:B------:R-:W-:-:S04]  /*1350*/  ISETP.NE.AND P0, PT, R2, 0x1, PT ;  /* 0x000000010200780c */ /* 0x000fc80003f05270 */
[----:B----4-:R-:W-:-:S04]  /*1360*/  SHF.R.U32.HI R3, RZ, R6, R3 ;  /* 0x00000006ff037219 */ /* 0x010fc80000011603 */
[----:B------:R-:W-:Y:S02]  /*1370*/  SEL R3, R20, R3, !P0 ;  /* 0x0000000314037207 */ /* 0x000fe40004000000 */
[----:B---3--:R-:W-:-:S04]  /*1380*/  ISETP.NE.AND P1, PT, R8, 0x1, PT ;  /* 0x000000010800780c */ /* 0x008fc80003f25270 */
[----:B------:R-:W-:-:S05]  /*1390*/  SEL R4, R21, R4, !P1 ;  /* 0x0000000415047207 */ /* 0x000fca0004800000 */
[----:B------:R-:W-:Y:S02]  /*13a0*/  IMAD.IADD R5, R3, 0x1, -R4 ;  /* 0x0000000103057824 */ /* 0x000fe400078e0a04 */
[----:B------:R-:W-:Y:S02]  /*13b0*/  IMAD.IADD R3, R4, 0x1, -R3 ;  /* 0x0000000104037824 */ /* 0x000fe400078e0a03 */
[----:B------:R-:W-:Y:S02]  /*13c0*/  IMAD R21, R5, R8, R21 ;  /* 0x0000000805157224 */ /* 0x000fe400078e0215 */
[----:B------:R-:W-:-:S07]  /*13d0*/  IMAD R20, R3, R2, R20 ;  /* 0x0000000203147224 */ /* 0x000fce00078e0214 */
.L_x_16:
[----:B------:R-:W-:Y:S01]  /*13e0*/  BAR.SYNC.DEFER_BLOCKING 0x0 ;  /* 0x0000000000007b1d */ /* 0x000fe20000010000 */
[----:B------:R-:W-:Y:S01]  /*13f0*/  UISETP.NE.AND UP1, UPT, UR8, 0x2, UPT ;  /* 0x000000020800788c */ /* 0x000fe2000bf25270 */
[----:B------:R-:W-:Y:S02]  /*1400*/  ISETP.NE.OR P5, PT, R0, 0x2, !P5 ;  /* 0x000000020000780c */ /* 0x000fe40006fa5670 */
[----:B------:R-:W-:-:S06]  /*1410*/  LOP3.LUT R2, R72, 0x1f, RZ, 0xc0, !PT ;  /* 0x0000001f48027812 */ /* 0x000fcc00078ec0ff */
[----:B------:R-:W-:Y:S05]  /*1420*/  BRA.U UP1, `(.L_x_17) ;  /* 0x0000001101f07547 */ /* 0x000fea000b800000 */
[----:B------:R-:W1:Y:S01]  /*1430*/  LDCU UR13, c[0x0][0x38c] ;  /* 0x00007180ff0d77ac */ /* 0x000e620008000800 */
[----:B------:R-:W2:Y:S01]  /*1440*/  LDC R9, c[0x0][0x370] ;  /* 0x0000dc00ff097b82 */ /* 0x000ea20000000800 */
[----:B------:R-:W-:Y:S01]  /*1450*/  PLOP3.LUT P1, PT, PT, PT, UP2, 0x80, 0x8 ;  /* 0x000000000008781c */ /* 0x000fe20003f2f028 */
[----:B------:R-:W-:Y:S01]  /*1460*/  HFMA2 R12, -RZ, RZ, 0, 0 ;  /* 0x00000000ff0c7431 */ /* 0x000fe200000001ff */
[----:B------:R-:W-:Y:S01]  /*1470*/  ISETP.EQ.OR P4, PT, R2, RZ, P5 ;  /* 0x000000ff0200720c */ /* 0x000fe20002f82670 */
[----:B------:R-:W-:Y:S01]  /*1480*/  IMAD.MOV.U32 R15, RZ, RZ, 0x1 ;  /* 0x00000001ff0f7424 */ /* 0x000fe200078e00ff */
[----:B------:R-:W-:Y:S01]  /*1490*/  PLOP3.LUT P1, PT, P1, PT, PT, 0x8, 0x80 ;  /* 0x000000000080781c */ /* 0x000fe20000f2e170 */
[----:B------:R-:W-:Y:S01]  /*14a0*/  IMAD.MOV.U32 R14, RZ, RZ, RZ ;  /* 0x000000ffff0e7224 */ /* 0x000fe200078e00ff */
[----:B------:R-:W-:Y:S01]  /*14b0*/  MOV R8, 0x1 ;  /* 0x0000000100087802 */ /* 0x000fe20000000f00 */
[----:B------:R-:W4:Y:S01]  /*14c0*/  LDC R0, c[0x0][0x374] ;  /* 0x0000dd00ff007b82 */ /* 0x000f220000000800 */
[----:B------:R-:W-:Y:S01]  /*14d0*/  IMAD.MOV.U32 R10, RZ, RZ, RZ ;  /* 0x000000ffff0a7224 */ /* 0x000fe200078e00ff */
[----:B------:R-:W2:Y:S01]  /*14e0*/  LDCU.64 UR22, c[0x0][0x348] ;  /* 0x00006900ff1677ac */ /* 0x000ea20008000a00 */
[----:B------:R-:W-:Y:S01]  /*14f0*/  UMOV UR6, URZ ;  /* 0x000000ff00067c82 */ /* 0x000fe20008000000 */
[----:B-1----:R-:W-:-:S04]  /*1500*/  UIADD3 UR5, UPT, UPT, UR13, 0x3f, URZ ;  /* 0x0000003f0d057890 */ /* 0x002fc8000fffe0ff */
[----:B------:R-:W-:-:S04]  /*1510*/  USHF.R.S32.HI UR4, URZ, 0x1f, UR5 ;  /* 0x0000001fff047899 */ /* 0x000fc80008011405 */
[----:B------:R-:W-:-:S04]  /*1520*/  ULEA.HI UR4, UR4, UR5, URZ, 0x6 ;  /* 0x0000000504047291 */ /* 0x000fc8000f8f30ff */
[----:B------:R-:W-:Y:S02]  /*1530*/  USHF.R.S32.HI UR15, URZ, 0x6, UR4 ;  /* 0x00000006ff0f7899 */ /* 0x000fe40008011404 */
[----:B------:R-:W-:Y:S02]  /*1540*/  UIADD3 UR4, UPT, UPT, UR13, -0x1, URZ ;  /* 0xffffffff0d047890 */ /* 0x000fe4000fffe0ff */
[----:B------:R-:W-:Y:S02]  /*1550*/  UISETP.LT.U32.AND UP0, UPT, UR15, 0x8, UPT ;  /* 0x000000080f00788c */ /* 0x000fe4000bf01070 */
[----:B------:R-:W-:Y:S02]  /*1560*/  UISETP.GE.U32.AND UP1, UPT, UR4, -0x7f, UPT ;  /* 0xffffff810400788c */ /* 0x000fe4000bf26070 */
[----:B------:R-:W-:Y:S02]  /*1570*/  USEL UR14, UR15, 0x8, UP0 ;  /* 0x000000080f0e7887 */ /* 0x000fe40008000000 */
[----:B------:R-:W-:-:S02]  /*1580*/  UIADD3 UR13, UPT, UPT, UR13, 0x7e, URZ ;  /* 0x0000007e0d0d7890 */ /* 0x000fc4000fffe0ff */
[----:B------:R-:W-:Y:S02]  /*1590*/  UIADD3 UR5, UPT, UPT, UR14, -0x1, URZ ;  /* 0xffffffff0e057890 */ /* 0x000fe4000fffe0ff */
[----:B------:R-:W-:-:S03]  /*15a0*/  UIADD3 UR7, UPT, UPT, UR15, -UR14, URZ ;  /* 0x8000000e0f077290 */ /* 0x000fc6000fffe0ff */
[----:B------:R-:W-:-:S04]  /*15b0*/  @UP1 UIADD3 UR5, UPT, UPT, UR14, URZ, URZ ;  /* 0x000000ff0e051290 */ /* 0x000fc8000fffe0ff */
[----:B--2---:R-:W-:-:S12]  /*15c0*/  UIADD3 UR5, UPT, UPT, UR5, 0x1, URZ ;  /* 0x0000000105057890 */ /* 0x004fd8000fffe0ff */
.L_x_35:
[----:B------:R-:W-:Y:S01]  /*15d0*/  UISETP.NE.AND UP0, UPT, UR37, URZ, UPT ;  /* 0x000000ff2500728c */ /* 0x000fe2000bf05270 */
[----:B------:R-:W1:Y:S08]  /*15e0*/  S2UR UR37, SR_CgaCtaId ;  /* 0x00000000002579c3 */ /* 0x000e700000008800 */
[----:B------:R-:W-:Y:S05]  /*15f0*/  BRA.U UP0, `(.L_x_18) ;  /* 0x0000000100347547 */ /* 0x000fea000b800000 */
[----:B------:R-:W2:Y:S01]  /*1600*/  S2R R2, SR_CgaCtaId ;  /* 0x0000000000027919 */ /* 0x000ea20000008800 */
[----:B------:R-:W-:-:S04]  /*1610*/  MOV R3, 0x400 ;  /* 0x0000040000037802 */ /* 0x000fc80000000f00 */
[----:B--2---:R-:W-:Y:S02]  /*1620*/  LEA R3, R2, R3, 0x18 ;  /* 0x0000000302037211 */ /* 0x004fe400078ec0ff */
[----:B------:R-:W-:-:S03]  /*1630*/  SHF.L.U32 R2, R8, 0x1f, RZ ;  /* 0x0000001f08027819 */ /* 0x000fc600000006ff */
[----:B------:R-:W-:-:S04]  /*1640*/  IMAD R3, R10, 0x8, R3 ;  /* 0x000000080a037824 */ /* 0x000fc800078e0203 */
[----:B------:R-:W2:Y:S02]  /*1650*/  SYNCS.PHASECHK.TRANS64.TRYWAIT P0, [R3+URZ+0x140], R2 ;  /* 0x00014002030075a7 */ /* 0x000ea400080011ff */
[----:B--2---:R-:W-:Y:S05]  /*1660*/  @!P0 BRA `(.L_x_19) ;  /* 0x0000006800ac8947 */ /* 0x004fea0003800000 */
.L_x_135:
[----:B------:R-:W-:Y:S01]  /*1670*/  VIADD R10, R10, 0x1 ;  /* 0x000000010a0a7836 */ /* 0x000fe20000000000 */
[----:B------:R2:W-:Y:S04]  /*1680*/  SYNCS.ARRIVE.TRANS64.A1T0 RZ, [R3+URZ+0x130], RZ ;  /* 0x000130ff03ff79a7 */ /* 0x0005e800081000ff */
[----:B------:R-:W-:-:S04]  /*1690*/  ISETP.NE.AND P0, PT, R10, 0x2, PT ;  /* 0x000000020a00780c */ /* 0x000fc80003f05270 */
[----:B------:R-:W-:Y:S02]  /*16a0*/  SEL R10, R10, RZ, P0 ;  /* 0x000000ff0a0a7207 */ /* 0x000fe40000000000 */
[----:B--2---:R-:W-:-:S04]  /*16b0*/  SEL R3, RZ, 0x1, P0 ;  /* 0x00000001ff037807 */ /* 0x004fc80000000000 */
[----:B------:R-:W-:-:S07]  /*16c0*/  LOP3.LUT R8, R8, R3, RZ, 0x3c, !PT ;  /* 0x0000000308087212 */ /* 0x000fce00078e3cff */
.L_x_18:
[----:B------:R-:W-:Y:S01]  /*16d0*/  UMOV UR4, 0x400 ;  /* 0x0000040000047882 */ /* 0x000fe20000000000 */
[----:B------:R-:W-:Y:S01]  /*16e0*/  SHF.L.U32 R2, R15, 0x1f, RZ ;  /* 0x0000001f0f027819 */ /* 0x000fe200000006ff */
[----:B-1----:R-:W-:Y:S01]  /*16f0*/  ULEA UR4, UR37, UR4, 0x18 ;  /* 0x0000000425047291 */ /* 0x002fe2000f8ec0ff */
[----:B------:R-:W-:Y:S01]  /*1700*/  R2UR UR35, R21 ;  /* 0x00000000152372ca */ /* 0x000fe200000e0000 */
[----:B------:R-:W-:Y:S01]  /*1710*/  UISETP.GE.U32.AND UP0, UPT, UR13, 0x7f, UPT ;  /* 0x0000007f0d00788c */ /* 0x000fe2000bf06070 */
[----:B------:R-:W-:Y:S01]  /*1720*/  R2UR UR11, R20 ;  /* 0x00000000140b72ca */ /* 0x000fe200000e0000 */
[----:B------:R-:W-:Y:S01]  /*1730*/  ULEA UR8, UR6, UR4, 0x3 ;  /* 0x0000000406087291 */ /* 0x000fe2000f8e18ff */
[----:B------:R-:W-:-:S08]  /*1740*/  UMOV UR24, URZ ;  /* 0x000000ff00187c82 */ /* 0x000fd00008000000 */
[----:B------:R1:W2:Y:S01]  /*1750*/  SYNCS.PHASECHK.TRANS64.TRYWAIT P0, [UR8+0x40], R2 ;  /* 0x00004002ff0075a7 */ /* 0x0002a20008001108 */
[----:B------:R-:W-:Y:S02]  /*1760*/  USHF.L.U32 UR35, UR35, 0x6, URZ ;  /* 0x0000000623237899 */ /* 0x000fe400080006ff */
[----:B------:R-:W-:Y:S01]  /*1770*/  USHF.L.U32 UR11, UR11, 0x7, URZ ;  /* 0x000000070b0b7899 */ /* 0x000fe200080006ff */
[----:B------:R-:W-:Y:S11]  /*1780*/  BRA.U !UP0, `(.L_x_20) ;  /* 0x0000000108a87547 */ /* 0x000ff6000b800000 */
[----:B------:R-:W-:Y:S01]  /*1790*/  UMOV UR16, URZ ;  /* 0x000000ff00107c82 */ /* 0x000fe20008000000 */
[----:B------:R-:W-:-:S05]  /*17a0*/  UMOV UR17, UR6 ;  /* 0x0000000600117c82 */ /* 0x000fca0008000000 */
.L_x_25:
[----:B-1----:R-:W-:Y:S01]  /*17b0*/  ULEA UR33, UR17, UR4, 0x3 ;  /* 0x0000000411217291 */ /* 0x002fe2000f8e18ff */
[----:B--2---:R-:W-:Y:S01]  /*17c0*/  @!P5 MOV R3, 0x6000 ;  /* 0x000060000003d802 */ /* 0x004fe20000000f00 */
[----:B--2---:R-:W-:Y:S10]  /*17d0*/  @P0 BRA `(.L_x_21) ;  /* 0x00000000000c0947 */ /* 0x004ff40003800000 */
[----:B------:R-:W-:-:S04]  /*17e0*/  SHF.L.U32 R5, R15, 0x1f, RZ ;  /* 0x0000001f0f057819 */ /* 0x000fc800000006ff */
[----:B------:R-:W2:Y:S02]  /*17f0*/  SYNCS.PHASECHK.TRANS64.TRYWAIT P0, [UR33+0x40], R5 ;  /* 0x00004005ff0075a7 */ /* 0x000ea40008001121 */
[----:B--2---:R-:W-:Y:S05]  /*1800*/  @!P0 BRA `(.L_x_22) ;  /* 0x0000006800588947 */ /* 0x004fea0003800000 */
.L_x_21:
[----:B------:R2:W-:Y:S01]  /*1810*/  @!P5 SYNCS.ARRIVE.TRANS64 RZ, [UR33], R3 ;  /* 0x00000003ffffd9a7 */ /* 0x0005e20008000021 */
[----:B------:R-:W-:Y:S04]  /*1820*/  BSSY.RECONVERGENT B0, `(.L_x_23) ;  /* 0x0000003000007945 */ /* 0x000fe80003800200 */
[----:B------:R-:W-:Y:S05]  /*1830*/  @P4 BRA `(.L_x_24) ;  /* 0x0000000000044947 */ /* 0x000fea0003800000 */
[----:B------:R-:W-:Y:S05]  /*1840*/  BPT.TRAP 0x1 ;  /* 0x000000040000795c */ /* 0x000fea0000300000 */
.L_x_24:
[----:B------:R-:W-:Y:S05]  /*1850*/  BSYNC.RECONVERGENT B0 ;  /* 0x0000000000007941 */ /* 0x000fea0003800200 */
.L_x_23:
[----:B------:R-:W-:Y:S02]  /*1860*/  UIADD3 UR6, UPT, UPT, UR17, 0x1, URZ ;  /* 0x0000000111067890 */ /* 0x000fe4000fffe0ff */
[----:B------:R-:W-:Y:S02]  /*1870*/  ULEA UR32, UR17, UR4, 0xd ;  /* 0x0000000411207291 */ /* 0x000fe4000f8e68ff */
[----:B------:R-:W-:Y:S02]  /*1880*/  UISETP.NE.AND UP0, UPT, UR6, 0x8, UPT ;  /* 0x000000080600788c */ /* 0x000fe4000bf05270 */
[----:B------:R-:W-:Y:S02]  /*1890*/  UIADD3 UR26, UP1, UPT, UR22, 0x80, URZ ;  /* 0x00000080161a7890 */ /* 0x000fe4000ff3e0ff */
[----:B------:R-:W-:Y:S02]  /*18a0*/  USEL UR9, URZ, 0x1, UP0 ;  /* 0x00000001ff097887 */ /* 0x000fe40008000000 */
[----:B------:R-:W-:-:S02]  /*18b0*/  USEL UR6, UR6, URZ, UP0 ;  /* 0x000000ff06067287 */ /* 0x000fc40008000000 */
[----:B------:R-:W-:Y:S02]  /*18c0*/  UIADD3 UR20, UP0, UPT, UR22, 0x180, URZ ;  /* 0x0000018016147890 */ /* 0x000fe4000ff1e0ff */
[----:B------:R-:W-:Y:S01]  /*18d0*/  ULEA UR8, UR6, UR4, 0x3 ;  /* 0x0000000406087291 */ /* 0x000fe2000f8e18ff */
[----:B------:R-:W-:Y:S01]  /*18e0*/  LOP3.LUT R15, R15, UR9, RZ, 0x3c, !PT ;  /* 0x000000090f0f7c12 */ /* 0x000fe2000f8e3cff */
[----:B------:R-:W-:Y:S02]  /*18f0*/  USHF.L.U32 UR34, UR16, 0x6, URZ ;  /* 0x0000000610227899 */ /* 0x000fe400080006ff */
[----:B------:R-:W-:Y:S01]  /*1900*/  UIADD3.X UR27, UPT, UPT, URZ, UR23, URZ, UP1, !UPT ;  /* 0x00000017ff1b7290 */ /* 0x000fe20008ffe4ff */
[----:B-1----:R-:W-:Y:S01]  /*1910*/  SHF.L.U32 R2, R15, 0x1f, RZ ;  /* 0x0000001f0f027819 */ /* 0x002fe200000006ff */
[----:B------:R-:W-:Y:S02]  /*1920*/  UIADD3 UR32, UPT, UPT, UR32, 0x4400, URZ ;  /* 0x0000440020207890 */ /* 0x000fe4000fffe0ff */
[----:B------:R-:W-:Y:S01]  /*1930*/  UIADD3.X UR21, UPT, UPT, URZ, UR23, URZ, UP0, !UPT ;  /* 0x00000017ff157290 */ /* 0x000fe200087fe4ff */
[----:B------:R1:W1:Y:S01]  /*1940*/  SYNCS.PHASECHK.TRANS64.TRYWAIT P0, [UR8+0x40], R2 ;  /* 0x00004002ff0075a7 */ /* 0x0002620008001108 */
[----:B------:R-:W-:Y:S01]  /*1950*/  ULEA UR8, UR17, UR4, 0xe ;  /* 0x0000000411087291 */ /* 0x000fe2000f8e70ff */
[----:B------:R-:W-:Y:S01]  /*1960*/  UMOV UR18, 0x0 ;  /* 0x0000000000127882 */ /* 0x000fe20000000000 */
[----:B------:R-:W-:-:S02]  /*1970*/  UMOV UR19, 0x10000000 ;  /* 0x1000000000137882 */ /* 0x000fc40000000000 */
[----:B------:R-:W-:Y:S01]  /*1980*/  UIADD3 UR8, UPT, UPT, UR8, 0x14400, URZ ;  /* 0x0001440008087890 */ /* 0x000fe2000fffe0ff */
[----:B------:R1:W-:Y:S01]  /*1990*/  UTMALDG.3D [UR32], [UR26], desc[UR18] ;  /* 0x000012201a0075b4 */ /* 0x0003e20008011000 */
[----:B------:R-:W-:Y:S01]  /*19a0*/  UMOV UR12, UR36 ;  /* 0x00000024000c7c82 */ /* 0x000fe20008000000 */
[----:B------:R-:W-:Y:S01]  /*19b0*/  UMOV UR9, UR33 ;  /* 0x0000002100097c82 */ /* 0x000fe20008000000 */
[----:B------:R-:W-:Y:S01]  /*19c0*/  UMOV UR10, UR34 ;  /* 0x00000022000a7c82 */ /* 0x000fe20008000000 */
[----:B------:R-:W-:Y:S01]  /*19d0*/  UIADD3 UR16, UPT, UPT, UR16, 0x1, URZ ;  /* 0x0000000110107890 */ /* 0x000fe2000fffe0ff */
[----:B------:R-:W-:Y:S01]  /*19e0*/  UMOV UR24, UR5 ;  /* 0x0000000500187c82 */ /* 0x000fe20008000000 */
[----:B------:R-:W-:Y:S02]  /*19f0*/  UMOV UR17, UR6 ;  /* 0x0000000600117c82 */ /* 0x000fe40008000000 */
[----:B------:R1:W-:Y:S01]  /*1a00*/  UTMALDG.3D [UR8], [UR20], desc[UR18] ;  /* 0x00001208140075b4 */ /* 0x0003e20008011000 */
[----:B------:R-:W-:-:S09]  /*1a10*/  UISETP.NE.AND UP0, UPT, UR16, UR5, UPT ;  /* 0x000000051000728c */ /* 0x000fd2000bf05270 */
[----:B------:R-:W-:Y:S05]  /*1a20*/  BRA.U UP0, `(.L_x_25) ;  /* 0xfffffffd00607547 */ /* 0x000fea000b83ffff */
.L_x_20:
[----:B-1----:R-:W-:Y:S01]  /*1a30*/  ULEA UR8, UR6, UR4, 0x3 ;  /* 0x0000000406087291 */ /* 0x002fe2000f8e18ff */
[----:B------:R-:W-:Y:S01]  /*1a40*/  SHF.L.U32 R2, R15, 0x1f, RZ ;  /* 0x0000001f0f027819 */ /* 0x000fe200000006ff */
[----:B------:R-:W-:Y:S01]  /*1a50*/  @!P1 SYNCS.ARRIVE.TRANS64.A1T0 RZ, [UR4+0xc8], RZ ;  /* 0x0000c8ffffff99a7 */ /* 0x000fe20008100004 */
[----:B------:R-:W-:-:S06]  /*1a60*/  UISETP.GT.AND UP0, UPT, UR15, UR14, UPT ;  /* 0x0000000e0f00728c */ /* 0x000fcc000bf04270 */
[----:B--2---:R1:W2:Y:S03]  /*1a70*/  SYNCS.PHASECHK.TRANS64.TRYWAIT P0, [UR8+0x40], R2 ;  /* 0x00004002ff0075a7 */ /* 0x0042a60008001108 */
[----:B------:R-:W-:Y:S05]  /*1a80*/  BRA.U !UP0, `(.L_x_26) ;  /* 0x0000000108ac7547 */ /* 0x000fea000b800000 */
[----:B------:R-:W-:Y:S01]  /*1a90*/  UIADD3 UR21, UPT, UPT, UR7, UR24, URZ ;  /* 0x0000001807157290 */ /* 0x000fe2000fffe0ff */
[----:B------:R-:W-:-:S11]  /*1aa0*/  UMOV UR25, UR6 ;  /* 0x0000000600197c82 */ /* 0x000fd60008000000 */
.L_x_31:
[----:B-1----:R-:W-:Y:S01]  /*1ab0*/  ULEA UR17, UR25, UR4, 0x3 ;  /* 0x0000000419117291 */ /* 0x002fe2000f8e18ff */
[----:B--2---:R-:W-:Y:S01]  /*1ac0*/  @!P5 MOV R3, 0x6000 ;  /* 0x000060000003d802 */ /* 0x004fe20000000f00 */
[----:B--2---:R-:W-:Y:S10]  /*1ad0*/  @P0 BRA `(.L_x_27) ;  /* 0x00000000000c0947 */ /* 0x004ff40003800000 */
[----:B------:R-:W-:-:S04]  /*1ae0*/  SHF.L.U32 R5, R15, 0x1f, RZ ;  /* 0x0000001f0f057819 */ /* 0x000fc800000006ff */
[----:B------:R-:W2:Y:S02]  /*1af0*/  SYNCS.PHASECHK.TRANS64.TRYWAIT P0, [UR17+0x40], R5 ;  /* 0x00004005ff0075a7 */ /* 0x000ea40008001111 */
[----:B--2---:R-:W-:Y:S05]  /*1b00*/  @!P0 BRA `(.L_x_28) ;  /* 0x0000006400b08947 */ /* 0x004fea0003800000 */
.L_x_27:
[----:B------:R2:W-:Y:S01]  /*1b10*/  @!P5 SYNCS.ARRIVE.TRANS64 RZ, [UR17], R3 ;  /* 0x00000003ffffd9a7 */ /* 0x0005e20008000011 */
[----:B------:R-:W-:Y:S04]  /*1b20*/  BSSY.RECONVERGENT B0, `(.L_x_29) ;  /* 0x0000003000007945 */ /* 0x000fe80003800200 */
[----:B------:R-:W-:Y:S05]  /*1b30*/  @P4 BRA `(.L_x_30) ;  /* 0x0000000000044947 */ /* 0x000fea0003800000 */
[----:B------:R-:W-:Y:S05]  /*1b40*/  BPT.TRAP 0x1 ;  /* 0x000000040000795c */ /* 0x000fea0000300000 */
.L_x_30:
[----:B------:R-:W-:Y:S05]  /*1b50*/  BSYNC.RECONVERGENT B0 ;  /* 0x0000000000007941 */ /* 0x000fea0003800200 */
.L_x_29:
        /* <DEDUP_REMOVED lines=10> */
[----:B------:R-:W-:Y:S01]  /*1c00*/  UIADD3 UR16, UPT, UPT, UR16, 0x4400, URZ ;  /* 0x0000440010107890 */ /* 0x000fe2000fffe0ff */
[----:B-1----:R-:W-:Y:S01]  /*1c10*/  SHF.L.U32 R2, R15, 0x1f, RZ ;  /* 0x0000001f0f027819 */ /* 0x002fe200000006ff */
[----:B------:R-:W-:Y:S02]  /*1c20*/  UIADD3.X UR31, UPT, UPT, URZ, UR23, URZ, UP1, !UPT ;  /* 0x00000017ff1f7290 */ /* 0x000fe40008ffe4ff */
[----:B------:R-:W-:Y:S01]  /*1c30*/  UIADD3.X UR29, UPT, UPT, URZ, UR23, URZ, UP0, !UPT ;  /* 0x00000017ff1d7290 */ /* 0x000fe200087fe4ff */
[----:B------:R1:W1:Y:S01]  /*1c40*/  SYNCS.PHASECHK.TRANS64.TRYWAIT P0, [UR8+0x40], R2 ;  /* 0x00004002ff0075a7 */ /* 0x0002620008001108 */
[----:B------:R-:W-:Y:S01]  /*1c50*/  ULEA UR8, UR25, UR4, 0xe ;  /* 0x0000000419087291 */ /* 0x000fe2000f8e70ff */
[----:B------:R-:W-:Y:S01]  /*1c60*/  UMOV UR26, 0x0 ;  /* 0x00000000001a7882 */ /* 0x000fe20000000000 */
[----:B------:R-:W-:-:S02]  /*1c70*/  UMOV UR27, 0x10000000 ;  /* 0x10000000001b7882 */ /* 0x000fc40000000000 */
[----:B------:R-:W-:Y:S01]  /*1c80*/  UIADD3 UR8, UPT, UPT, UR8, 0x14400, URZ ;  /* 0x0001440008087890 */ /* 0x000fe2000fffe0ff */
[----:B------:R-:W-:Y:S01]  /*1c90*/  UMOV UR19, UR35 ;  /* 0x0000002300137c82 */ /* 0x000fe20008000000 */
[----:B------:R-:W-:Y:S01]  /*1ca0*/  UMOV UR20, UR36 ;  /* 0x0000002400147c82 */ /* 0x000fe20008000000 */
[----:B------:R-:W-:Y:S01]  /*1cb0*/  UMOV UR12, UR36 ;  /* 0x00000024000c7c82 */ /* 0x000fe20008000000 */
[----:B------:R-:W-:Y:S01]  /*1cc0*/  UMOV UR9, UR17 ;  /* 0x0000001100097c82 */ /* 0x000fe20008000000 */
[----:B------:R-:W-:Y:S01]  /*1cd0*/  UMOV UR10, UR18 ;  /* 0x00000012000a7c82 */ /* 0x000fe20008000000 */
[----:B------:R1:W-:Y:S01]  /*1ce0*/  UTMALDG.3D [UR16], [UR30], desc[UR26] ;  /* 0x00001a101e0075b4 */ /* 0x0003e20008011000 */
[----:B------:R-:W-:Y:S01]  /*1cf0*/  UIADD3 UR24, UPT, UPT, UR24, 0x1, URZ ;  /* 0x0000000118187890 */ /* 0x000fe2000fffe0ff */
[----:B------:R-:W-:-:S03]  /*1d00*/  UMOV UR25, UR6 ;  /* 0x0000000600197c82 */ /* 0x000fc60008000000 */
[----:B------:R-:W-:Y:S01]  /*1d10*/  UISETP.NE.AND UP0, UPT, UR24, UR21, UPT ;  /* 0x000000151800728c */ /* 0x000fe2000bf05270 */
[----:B------:R1:W-:Y:S08]  /*1d20*/  UTMALDG.3D [UR8], [UR28], desc[UR26] ;  /* 0x00001a081c0075b4 */ /* 0x0003f00008011000 */
[----:B------:R-:W-:Y:S05]  /*1d30*/  BRA.U UP0, `(.L_x_31) ;  /* 0xfffffffd005c7547 */ /* 0x000fea000b83ffff */
.L_x_26:
[----:B-1----:R-:W-:Y:S01]  /*1d40*/  LEA R2, R14, UR4, 0x3 ;  /* 0x000000040e027c11 */ /* 0x002fe2000f8e18ff */
[----:B------:R-:W-:Y:S01]  /*1d50*/  NOP ;  /* 0x0000000000007918 */ /* 0x000fe20000000000 */
[----:B--2---:R-:W-:Y:S02]  /*1d60*/  SHF.L.U32 R3, R12, 0x1f, RZ ;  /* 0x0000001f0c037819 */ /* 0x004fe400000006ff */
[----:B------:R-:W-:Y:S02]  /*1d70*/  LEA R4, R14, UR4, 0x4 ;  /* 0x000000040e047c11 */ /* 0x000fe4000f8e20ff */
[----:B------:R-:W1:Y:S02]  /*1d80*/  SYNCS.PHASECHK.TRANS64.TRYWAIT P0, [R2+URZ+0xd0], R3 ;  /* 0x0000d003020075a7 */ /* 0x000e6400080011ff */
[----:B-1----:R-:W-:Y:S05]  /*1d90*/  @!P0 BRA `(.L_x_32) ;  /* 0x0000006400248947 */ /* 0x002fea0003800000 */
.L_x_138:
[----:B------:R-:W2:Y:S01]  /*1da0*/  LDS.128 R4, [R4+0x160] ;  /* 0x0001600004047984 */ /* 0x000ea20000000c00 */
[----:B---3--:R-:W-:Y:S01]  /*1db0*/  ISETP.GE.AND P0, PT, R26, 0x1, PT ;  /* 0x000000011a00780c */ /* 0x008fe20003f06270 */
[----:B-1----:R-:W-:Y:S01]  /*1dc0*/  VIADD R2, R2, 0xe0 ;  /* 0x000000e002027836 */ /* 0x002fe20000000000 */
[----:B------:R-:W-:Y:S01]  /*1dd0*/  @!PT LDS RZ, [RZ] ;  /* 0x00000000fffff984 */ /* 0x000fe20000000800 */
[----:B------:R-:W-:Y:S01]  /*1de0*/  @!PT LDS RZ, [RZ] ;  /* 0x00000000fffff984 */ /* 0x000fe20000000800 */
[----:B------:R-:W-:Y:S01]  /*1df0*/  @!PT LDS RZ, [RZ] ;  /* 0x00000000fffff984 */ /* 0x000fe20000000800 */
[----:B------:R-:W-:Y:S01]  /*1e00*/  @!PT LDS RZ, [RZ] ;  /* 0x00000000fffff984 */ /* 0x000fe20000000800 */
[----:B------:R1:W-:Y:S06]  /*1e10*/  MEMBAR.ALL.CTA ;  /* 0x0000000000007992 */ /* 0x0003ec0000008000 */
[----:B-1----:R-:W1:Y:S01]  /*1e20*/  FENCE.VIEW.ASYNC.S ;  /* 0x00000000000073c6 */ /* 0x002e620000000000 */
[----:B------:R-:W-:-:S04]  /*1e30*/  PRMT R2, RZ, 0x654, R2 ;  /* 0x00000654ff027816 */ /* 0x000fc80000000002 */
[----:B-1----:R1:W-:Y:S01]  /*1e40*/  SYNCS.ARRIVE.TRANS64.RED.A1T0 RZ, [R2+URZ], RZ ;  /* 0x000000ff02ff79a7 */ /* 0x0023e200081004ff */
[----:B--2---:R-:W-:-:S13]  /*1e50*/  LOP3.LUT P2, RZ, R6, 0x1, RZ, 0xc0, !PT ;  /* 0x0000000106ff7812 */ /* 0x004fda000784c0ff */
[----:B------:R-:W-:Y:S01]  /*1e60*/  @P2 SHF.R.U32.HI R3, RZ, 0x10, R5 ;  /* 0x00000010ff032819 */ /* 0x000fe20000011605 */
[----:B------:R-:W-:Y:S01]  /*1e70*/  VOTEU.ANY UP0, P2 ;  /* 0x0000000000ff7886 */ /* 0x000fe20001000100 */
[----:B------:R-:W-:Y:S02]  /*1e80*/  @P2 MOV R13, R4 ;  /* 0x00000004000d2202 */ /* 0x000fe40000000f00 */
[----:B------:R-:W-:Y:S02]  /*1e90*/  @P2 R2UR.BROADCAST UR8, R3 ;  /* 0x00000000030822ca */ /* 0x000fe400008e0000 */
[----:B------:R-:W-:-:S11]  /*1ea0*/  @P2 LOP3.LUT R11, R5, 0xffff, RZ, 0xc0, !PT ;  /* 0x0000ffff050b2812 */ /* 0x000fd600078ec0ff */
[----:B------:R-:W-:Y:S01]  /*1eb0*/  @UP0 UMOV UR36, UR8 ;  /* 0x0000000800240c82 */ /* 0x000fe20008000000 */
[----:B-1----:R-:W-:Y:S05]  /*1ec0*/  @!P0 BRA `(.L_x_33) ;  /* 0x0000000000b88947 */ /* 0x002fea0003800000 */
[----:B------:R-:W4:Y:S01]  /*1ed0*/  LDC.64 R4, c[0x0][0xb18] ;  /* 0x0002c600ff047b82 */ /* 0x000f220000000a00 */
[----:B------:R-:W-:-:S07]  /*1ee0*/  ISETP.NE.AND P3, PT, R26, 0x1, PT ;  /* 0x000000011a00780c */ /* 0x000fce0003f65270 */
[----:B------:R-:W1:Y:S08]  /*1ef0*/  LDC.64 R6, c[0x0][0xb10] ;  /* 0x0002c400ff067b82 */ /* 0x000e700000000a00 */
[----:B------:R-:W2:Y:S08]  /*1f00*/  LDC R16, c[0x0][0xb20] ;  /* 0x0002c800ff107b82 */ /* 0x000eb00000000800 */
[----:B------:R-:W3:Y:S01]  /*1f10*/  LDC R18, c[0x0][0xb0c] ;  /* 0x0002c300ff127b82 */ /* 0x000ee20000000800 */
[----:B----4-:R-:W-:Y:S01]  /*1f20*/  IMAD.HI.U32 R17, R0, R5, RZ ;  /* 0x0000000500117227 */ /* 0x010fe200078e00ff */
[----:B------:R-:W-:-:S03]  /*1f30*/  ISETP.NE.AND P0, PT, R4, 0x1, PT ;  /* 0x000000010400780c */ /* 0x000fc60003f05270 */
[----:B------:R-:W-:-:S03]  /*1f40*/  IMAD.HI.U32 R5, R11, R5, RZ ;  /* 0x000000050b057227 */ /* 0x000fc600078e00ff */
[----:B------:R-:W4:Y:S01]  /*1f50*/  LDC.64 R2, c[0x0][0xb28] ;  /* 0x0002ca00ff027b82 */ /* 0x000f220000000a00 */
[----:B-1----:R-:W-:-:S04]  /*1f60*/  IMAD.HI.U32 R20, R9, R6, RZ ;  /* 0x0000000609147227 */ /* 0x002fc800078e00ff */
[----:B------:R-:W-:Y:S01]  /*1f70*/  IMAD.HI.U32 R22, R13, R6, RZ ;  /* 0x000000060d167227 */ /* 0x000fe200078e00ff */
[----:B------:R-:W-:Y:S02]  /*1f80*/  SHF.R.U32.HI R20, RZ, R7, R20 ;  /* 0x00000007ff147219 */ /* 0x000fe40000011614 */
[-C--:B--2---:R-:W-:Y:S02]  /*1f90*/  SHF.R.U32.HI R17, RZ, R16.reuse, R17 ;  /* 0x00000010ff117219 */ /* 0x084fe40000011611 */
[----:B------:R-:W-:Y:S02]  /*1fa0*/  SHF.R.U32.HI R16, RZ, R16, R5 ;  /* 0x00000010ff107219 */ /* 0x000fe40000011605 */
[----:B------:R-:W-:Y:S02]  /*1fb0*/  SEL R17, R0, R17, !P0 ;  /* 0x0000001100117207 */ /* 0x000fe40004000000 */
[----:B------:R-:W-:Y:S02]  /*1fc0*/  SHF.R.U32.HI R22, RZ, R7, R22 ;  /* 0x00000007ff167219 */ /* 0x000fe40000011616 */
[----:B---3--:R-:W-:-:S02]  /*1fd0*/  ISETP.NE.AND P1, PT, R18, 0x1, PT ;  /* 0x000000011200780c */ /* 0x008fc40003f25270 */
[----:B------:R-:W-:Y:S02]  /*1fe0*/  SEL R5, R11, R16, !P0 ;  /* 0x000000100b057207 */ /* 0x000fe40004000000 */
[----:B------:R-:W-:Y:S02]  /*1ff0*/  SEL R19, R9, R20, !P1 ;  /* 0x0000001409137207 */ /* 0x000fe40004800000 */
[----:B------:R-:W-:Y:S01]  /*2000*/  SEL R7, R13, R22, !P1 ;  /* 0x000000160d077207 */ /* 0x000fe20004800000 */
[----:B----4-:R-:W-:-:S04]  /*2010*/  IMAD.HI.U32 R20, R17, R2, RZ ;  /* 0x0000000211147227 */ /* 0x010fc800078e00ff */
[----:B------:R-:W-:Y:S01]  /*2020*/  IMAD.HI.U32 R6, R19, R2, RZ ;  /* 0x0000000213067227 */ /* 0x000fe200078e00ff */
[----:B------:R-:W-:-:S04]  /*2030*/  @P3 SHF.R.U32.HI R17, RZ, R3, R20 ;  /* 0x00000003ff113219 */ /* 0x000fc80000011614 */
        /* <DEDUP_REMOVED lines=8> */
[----:B------:R-:W-:-:S04]  /*20c0*/  @!P0 IMAD.HI.U32 R16, R7, R2, RZ ;  /* 0x0000000207108227 */ /* 0x000fc800078e00ff */
[----:B------:R-:W-:Y:S01]  /*20d0*/  IMAD.MOV R2, RZ, RZ, -R6 ;  /* 0x000000ffff027224 */ /* 0x000fe200078e0a06 */
[----:B------:R-:W-:-:S03]  /*20e0*/  @!P0 SHF.R.U32.HI R16, RZ, R3, R16 ;  /* 0x00000003ff108219 */ /* 0x000fc60000011610 */
[----:B------:R-:W-:Y:S01]  /*20f0*/  IMAD R2, R26, R2, R5 ;  /* 0x000000021a027224 */ /* 0x000fe200078e0205 */
[----:B------:R-:W-:Y:S02]  /*2100*/  @!P0 SEL R3, R7, R16, !P3 ;  /* 0x0000001007038207 */ /* 0x000fe40005800000 */
[----:B------:R-:W-:-:S03]  /*2110*/  IADD3 R16, PT, PT, -R5, RZ, RZ ;  /* 0x000000ff05107210 */ /* 0x000fc60007ffe1ff */
[--C-:B------:R-:W-:Y:S02]  /*2120*/  @!P0 IMAD.IADD R6, R6, 0x1, -R3.reuse ;  /* 0x0000000106068824 */ /* 0x100fe400078e0a03 */
[----:B------:R-:W-:Y:S01]  /*2130*/  @!P0 IMAD R3, R2, R19, R3 ;  /* 0x0000001302038224 */ /* 0x000fe200078e0203 */
[----:B------:R-:W-:Y:S01]  /*2140*/  IADD3 R2, PT, PT, -R7, RZ, RZ ;  /* 0x000000ff07027210 */ /* 0x000fe20007ffe1ff */
[----:B------:R-:W-:Y:S02]  /*2150*/  @!P0 IMAD R5, R26, R6, R7 ;  /* 0x000000061a058224 */ /* 0x000fe400078e0207 */
[----:B------:R-:W-:Y:S02]  /*2160*/  IMAD R11, R4, R16, R11 ;  /* 0x00000010040b7224 */ /* 0x000fe400078e020b */
[----:B------:R-:W-:Y:S02]  /*2170*/  @!P0 IMAD.MOV.U32 R7, RZ, RZ, R3 ;  /* 0x000000ffff078224 */ /* 0x000fe400078e0003 */
[----:B------:R-:W-:-:S02]  /*2180*/  IMAD R2, R18, R2, R13 ;  /* 0x0000000212027224 */ /* 0x000fc400078e020d */
[----:B------:R-:W-:Y:S02]  /*2190*/  IMAD R11, R5, R4, R11 ;  /* 0x00000004050b7224 */ /* 0x000fe400078e020b */
[----:B------:R-:W-:Y:S02]  /*21a0*/  IMAD R13, R7, R18, R2 ;  /* 0x00000012070d7224 */ /* 0x000fe400078e0202 */
.L_x_33:
[----:B------:R-:W1:Y:S02]  /*21b0*/  LDCU UR8, c[0x0][0xb30] ;  /* 0x00016600ff0877ac */ /* 0x000e640008000800 */
[----:B-1----:R-:W-:-:S09]  /*21c0*/  UISETP.NE.AND UP0, UPT, UR8, 0x1, UPT ;  /* 0x000000010800788c */ /* 0x002fd2000bf05270 */
[----:B------:R-:W-:Y:S05]  /*21d0*/  BRA.U UP0, `(.L_x_34) ;  /* 0x0000000100407547 */ /* 0x000fea000b800000 */
[----:B------:R-:W1:Y:S08]  /*21e0*/  LDC.64 R4, c[0x0][0xb10] ;  /* 0x0002c400ff047b82 */ /* 0x000e700000000a00 */
[----:B------:R-:W2:Y:S08]  /*21f0*/  LDC.64 R2, c[0x0][0xb18] ;  /* 0x0002c600ff027b82 */ /* 0x000eb00000000a00 */
[----:B------:R-:W3:Y:S08]  /*2200*/  LDC R6, c[0x0][0xb20] ;  /* 0x0002c800ff067b82 */ /* 0x000ef00000000800 */
[----:B------:R-:W4:Y:S01]  /*2210*/  LDC R16, c[0x0][0xb0c] ;  /* 0x0002c300ff107b82 */ /* 0x000f220000000800 */
[----:B-1----:R-:W-:-:S05]  /*2220*/  IMAD.HI.U32 R4, R13, R4, RZ ;  /* 0x000000040d047227 */ /* 0x002fca00078e00ff */
[----:B------:R-:W-:Y:S01]  /*2230*/  SHF.R.U32.HI R4, RZ, R5, R4 ;  /* 0x00000005ff047219 */ /* 0x000fe20000011604 */
[----:B--2---:R-:W-:Y:S01]  /*2240*/  IMAD.HI.U32 R3, R11, R3, RZ ;  /* 0x000000030b037227 */ /* 0x004fe200078e00ff */
[----:B------:R-:W-:-:S04]  /*2250*/  ISETP.NE.AND P0, PT, R2, 0x1, PT ;  /* 0x000000010200780c */ /* 0x000fc80003f05270 */
[----:B---3--:R-:W-:-:S04]  /*2260*/  SHF.R.U32.HI R6, RZ, R6, R3 ;  /* 0x00000006ff067219 */ /* 0x008fc80000011603 */
[----:B------:R-:W-:Y:S02]  /*2270*/  SEL R3, R11, R6, !P0 ;  /* 0x000000060b037207 */ /* 0x000fe40004000000 */
[----:B----4-:R-:W-:-:S04]  /*2280*/  ISETP.NE.AND P1, PT, R16, 0x1, PT ;  /* 0x000000011000780c */ /* 0x010fc80003f25270 */
[----:B------:R-:W-:-:S05]  /*2290*/  SEL R4, R13, R4, !P1 ;  /* 0x000000040d047207 */ /* 0x000fca0004800000 */
[----:B------:R-:W-:Y:S02]  /*22a0*/  IMAD.IADD R5, R3, 0x1, -R4 ;  /* 0x0000000103057824 */ /* 0x000fe400078e0a04 */
[----:B------:R-:W-:Y:S02]  /*22b0*/  IMAD.IADD R3, R4, 0x1, -R3 ;  /* 0x0000000104037824 */ /* 0x000fe400078e0a03 */
[----:B------:R-:W-:Y:S02]  /*22c0*/  IMAD R13, R5, R16, R13 ;  /* 0x00000010050d7224 */ /* 0x000fe400078e020d */
[----:B------:R-:W-:-:S07]  /*22d0*/  IMAD R11, R3, R2, R11 ;  /* 0x00000002030b7224 */ /* 0x000fce00078e020b */
.L_x_34:
[----:B------:R-:W-:Y:S01]  /*22e0*/  VIADD R14, R14, 0x1 ;  /* 0x000000010e0e7836 */ /* 0x000fe20000000000 */
[----:B------:R-:W-:Y:S01]  /*22f0*/  PLOP3.LUT P1, PT, PT, PT, PT, 0x80, 0x8 ;  /* 0x000000000008781c */ /* 0x000fe20003f2f070 */
[----:B------:R-:W-:Y:S02]  /*2300*/  IMAD.IADD R21, R13, 0x1, R60 ;  /* 0x000000010d157824 */ /* 0x000fe400078e023c */
[----:B------:R-:W-:Y:S01]  /*2310*/  IMAD.IADD R20, R11, 0x1, R58 ;  /* 0x000000010b147824 */ /* 0x000fe200078e023a */
[----:B------:R-:W-:-:S04]  /*2320*/  ISETP.NE.AND P0, PT, R14, 0x2, PT ;  /* 0x000000020e00780c */ /* 0x000fc80003f05270 */
[----:B------:R-:W-:Y:S02]  /*2330*/  SEL R3, RZ, 0x1, P0 ;  /* 0x00000001ff037807 */ /* 0x000fe40000000000 */
[----:B------:R-:W-:Y:S02]  /*2340*/  SEL R14, R14, RZ, P0 ;  /* 0x000000ff0e0e7207 */ /* 0x000fe40000000000 */
[----:B------:R-:W-:Y:S01]  /*2350*/  LOP3.LUT R12, R12, R3, RZ, 0x3c, !PT ;  /* 0x000000030c0c7212 */ /* 0x000fe200078e3cff */
[----:B------:R-:W-:Y:S06]  /*2360*/  @P2 BRA `(.L_x_35) ;  /* 0xfffffff000982947 */ /* 0x000fec000383ffff */
[----:B------:R-:W-:Y:S01]  /*2370*/  UIADD3 UR4, UPT, UPT, UR4, 0x40, URZ ;  /* 0x0000004004047890 */ /* 0x000fe2000fffe0ff */
[----:B------:R-:W-:-:S03]  /*2380*/  SHF.L.U32 R3, R15, 0x1f, RZ ;  /* 0x0000001f0f037819 */ /* 0x000fc600000006ff */
[----:B------:R-:W-:-:S09]  /*2390*/  ULEA UR5, UR6, UR4, 0x3 ;  /* 0x0000000406057291 */ /* 0x000fd2000f8e18ff */
[----:B------:R-:W1:Y:S02]  /*23a0*/  SYNCS.PHASECHK.TRANS64.TRYWAIT P0, [UR5], R3 ;  /* 0x00000003ff0075a7 */ /* 0x000e640008001105 */
[----:B-1----:R-:W-:Y:S05]  /*23b0*/  @!P0 BRA `(.L_x_36) ;  /* 0x0000005c00b08947 */ /* 0x002fea0003800000 */
.L_x_140:
[----:B------:R-:W-:-:S04]  /*23c0*/  UIADD3 UR6, UPT, UPT, UR6, 0x1, URZ ;  /* 0x0000000106067890 */ /* 0x000fc8000fffe0ff */
[----:B------:R-:W-:-:S04]  /*23d0*/  UISETP.NE.AND UP0, UPT, UR6, 0x8, UPT ;  /* 0x000000080600788c */ /* 0x000fc8000bf05270 */
[----:B------:R-:W-:Y:S02]  /*23e0*/  USEL UR7, URZ, 0x1, UP0 ;  /* 0x00000001ff077887 */ /* 0x000fe40008000000 */
[----:B------:R-:W-:-:S04]  /*23f0*/  USEL UR6, UR6, URZ, UP0 ;  /* 0x000000ff06067287 */ /* 0x000fc80008000000 */
[----:B------:R-:W-:Y:S01]  /*2400*/  ULEA UR5, UR6, UR4, 0x3 ;  /* 0x0000000406057291 */ /* 0x000fe2000f8e18ff */
[----:B------:R-:W-:-:S04]  /*2410*/  LOP3.LUT R2, R15, UR7, RZ, 0x3c, !PT ;  /* 0x000000070f027c12 */ /* 0x000fc8000f8e3cff */
[----:B-1----:R-:W-:-:S04]  /*2420*/  SHF.L.U32 R3, R2, 0x1f, RZ ;  /* 0x0000001f02037819 */ /* 0x002fc800000006ff */
[----:B------:R-:W1:Y:S02]  /*2430*/  SYNCS.PHASECHK.TRANS64.TRYWAIT P0, [UR5], R3 ;  /* 0x00000003ff0075a7 */ /* 0x000e640008001105 */
[----:B-1----:R-:W-:Y:S05]  /*2440*/  @!P0 BRA `(.L_x_37) ;  /* 0x0000005c00a48947 */ /* 0x002fea0003800000 */
.L_x_142:
        /* <DEDUP_REMOVED lines=9> */
.L_x_144:
        /* <DEDUP_REMOVED lines=9> */
.L_x_146:
        /* <DEDUP_REMOVED lines=9> */
.L_x_148:
        /* <DEDUP_REMOVED lines=9> */
.L_x_150:
        /* <DEDUP_REMOVED lines=9> */
.L_x_152:
[----:B------:R-:W-:-:S04]  /*2720*/  UIADD3 UR6, UPT, UPT, UR6, 0x1, URZ ;  /* 0x0000000106067890 */ /* 0x000fc8000fffe0ff */
[----:B------:R-:W-:-:S04]  /*2730*/  UISETP.NE.AND UP0, UPT, UR6, 0x8, UPT ;  /* 0x000000080600788c */ /* 0x000fc8000bf05270 */
[----:B------:R-:W-:Y:S02]  /*2740*/  USEL UR5, URZ, 0x1, UP0 ;  /* 0x00000001ff057887 */ /* 0x000fe40008000000 */
[----:B------:R-:W-:-:S04]  /*2750*/  USEL UR6, UR6, URZ, UP0 ;  /* 0x000000ff06067287 */ /* 0x000fc80008000000 */
[----:B------:R-:W-:Y:S01]  /*2760*/  ULEA UR6, UR6, UR4, 0x3 ;  /* 0x0000000406067291 */ /* 0x000fe2000f8e18ff */
[----:B-1----:R-:W-:-:S04]  /*2770*/  LOP3.LUT R3, R2, UR5, RZ, 0x3c, !PT ;  /* 0x0000000502037c12 */ /* 0x002fc8000f8e3cff */
[----:B------:R-:W-:Y:S01]  /*2780*/  SHF.L.U32 R3, R3, 0x1f, RZ ;  /* 0x0000001f03037819 */ /* 0x000fe200000006ff */
[----:B----4-:R-:W-:-:S07]  /*2790*/  IMAD.U32 R0, RZ, RZ, UR6 ;  /* 0x00000006ff007e24 */ /* 0x010fce000f8e00ff */
.L_x_43:
[----:B-1----:R1:W2:Y:S02]  /*27a0*/  SYNCS.PHASECHK.TRANS64.TRYWAIT P0, [R0+URZ], R3 ;  /* 0x00000003000075a7 */ /* 0x0022a400080011ff */
[----:B--2---:R-:W-:Y:S05]  /*27b0*/  @!P0 NANOSLEEP.SYNCS 0x989680 ;  /* 0x009896800000895d */ /* 0x004fea0003900000 */
[----:B------:R-:W2:Y:S02]  /*27c0*/  @!P0 SYNCS.PHASECHK.TRANS64 P0, [R0+URZ], R3 ;  /* 0x00000003000085a7 */ /* 0x000ea400080010ff */
[----:B--2---:R-:W-:Y:S05]  /*27d0*/  @P0 EXIT ;  /* 0x000000000000094d */ /* 0x004fea0003800000 */
[----:B------:R-:W-:Y:S05]  /*27e0*/  BRA `(.L_x_43) ;  /* 0xfffffffc00ec7947 */ /* 0x000fea000383ffff */
.L_x_17:
[----:B------:R-:W-:-:S04]  /*27f0*/  UISETP.NE.AND UP1, UPT, UR37, URZ, UPT ;  /* 0x000000ff2500728c */ /* 0x000fc8000bf25270 */
[----:B------:R-:W-:-:S09]  /*2800*/  UISETP.NE.OR UP1, UPT, UR8, 0x1, UP1 ;  /* 0x000000010800788c */ /* 0x000fd20008f25670 */
[----:B------:R-:W-:Y:S05]  /*2810*/  BRA.U UP1, `(.L_x_44) ;  /* 0x0000000501487547 */ /* 0x000fea000b800000 */
[----:B------:R-:W-:Y:S01]  /*2820*/  ISETP.NE.AND P2, PT, R2, RZ, PT ;  /* 0x000000ff0200720c */ /* 0x000fe20003f45270 */
[----:B------:R-:W-:Y:S01]  /*2830*/  IMAD.MOV.U32 R12, RZ, RZ, 0x1 ;  /* 0x00000001ff0c7424 */ /* 0x000fe200078e00ff */
[----:B------:R-:W-:Y:S02]  /*2840*/  CS2R R10, SRZ ;  /* 0x00000000000a7805 */ /* 0x000fe4000001ff00 */
[----:B------:R-:W-:Y:S01]  /*2850*/  CS2R R8, SRZ ;  /* 0x0000000000087805 */ /* 0x000fe2000001ff00 */
[----:B------:R-:W-:Y:S01]  /*2860*/  UMOV UR4, 0x400 ;  /* 0x0000040000047882 */ /* 0x000fe20000000000 */
[----:B------:R-:W-:Y:S01]  /*2870*/  UMOV UR6, URZ ;  /* 0x000000ff00067c82 */ /* 0x000fe20008000000 */
[----:B------:R-:W-:-:S12]  /*2880*/  ULEA UR37, UR37, UR4, 0x18 ;  /* 0x0000000425257291 */ /* 0x000fd8000f8ec0ff */
.L_x_48:
[----:B------:R-:W-:Y:S02]  /*2890*/  LEA R0, R8, UR37, 0x3 ;  /* 0x0000002508007c11 */ /* 0x000fe4000f8e18ff */
[----:B------:R-:W-:-:S03]  /*28a0*/  SHF.L.U32 R5, R9, 0x1f, RZ ;  /* 0x0000001f09057819 */ /* 0x000fc600000006ff */
[----:B------:R-:W-:Y:S01]  /*28b0*/  VIADD R4, R0, 0x140 ;  /* 0x0000014000047836 */ /* 0x000fe20000000000 */
[----:B------:R-:W1:Y:S02]  /*28c0*/  SYNCS.PHASECHK.TRANS64.TRYWAIT P0, [R0+URZ+0x130], R5 ;  /* 0x00013005000075a7 */ /* 0x000e6400080011ff */
[----:B-1----:R-:W-:Y:S05]  /*28d0*/  @!P0 BRA `(.L_x_45) ;  /* 0x0000005c00108947 */ /* 0x002fea0003800000 */
.L_x_153:
[----:B------:R-:W-:Y:S01]  /*28e0*/  ULEA UR5, UR6, UR37, 0x3 ;  /* 0x0000002506057291 */ /* 0x000fe2000f8e18ff */
[----:B------:R-:W-:Y:S02]  /*28f0*/  PRMT R4, RZ, 0x654, R4 ;  /* 0x00000654ff047816 */ /* 0x000fe40000000004 */
[----:B-1----:R-:W-:Y:S01]  /*2900*/  SHF.L.U32 R5, R12, 0x1f, RZ ;  /* 0x0000001f0c057819 */ /* 0x002fe200000006ff */
[----:B------:R-:W-:Y:S01]  /*2910*/  UIADD3 UR4, UPT, UPT, UR5, 0xd0, URZ ;  /* 0x000000d005047890 */ /* 0x000fe2000fffe0ff */
[----:B------:R1:W-:Y:S05]  /*2920*/  SYNCS.ARRIVE.TRANS64.RED.A1T0 RZ, [R4+URZ], RZ ;  /* 0x000000ff04ff79a7 */ /* 0x0003ea00081004ff */
[----:B------:R-:W-:Y:S01]  /*2930*/  IMAD.U32 R7, RZ, RZ, UR4 ;  /* 0x00000004ff077e24 */ /* 0x000fe2000f8e00ff */
[----:B------:R-:W2:Y:S04]  /*2940*/  SYNCS.PHASECHK.TRANS64.TRYWAIT P0, [UR5+0xe0], R5 ;  /* 0x0000e005ff0075a7 */ /* 0x000ea80008001105 */
[----:B------:R-:W-:Y:S01]  /*2950*/  PRMT R6, R2, 0x654, R7 ;  /* 0x0000065402067816 */ /* 0x000fe20000000007 */
[----:B-1----:R-:W-:Y:S01]  /*2960*/  @!P2 IMAD.MOV.U32 R4, RZ, RZ, 0x10 ;  /* 0x00000010ff04a424 */ /* 0x002fe200078e00ff */
[----:B--2---:R-:W-:Y:S06]  /*2970*/  @!P0 BRA `(.L_x_46) ;  /* 0x0000005800fc8947 */ /* 0x004fec0003800000 */
.L_x_155:
[----:B------:R-:W-:Y:S01]  /*2980*/  ULEA UR4, UR6, UR37, 0x4 ;  /* 0x0000002506047291 */ /* 0x000fe2000f8e20ff */
[----:B------:R-:W-:Y:S01]  /*2990*/  SEL R3, R6, R3, !P2 ;  /* 0x0000000306037207 */ /* 0x000fe20005000000 */
[----:B------:R-:W-:Y:S01]  /*29a0*/  UIADD3 UR5, UPT, UPT, UR5, 0xd0, URZ ;  /* 0x000000d005057890 */ /* 0x000fe2000fffe0ff */
[----:B-1----:R-:W-:Y:S01]  /*29b0*/  LEA R0, R11, UR37, 0x3 ;  /* 0x000000250b007c11 */ /* 0x002fe2000f8e18ff */
[----:B------:R-:W-:Y:S01]  /*29c0*/  UIADD3 UR4, UPT, UPT, UR4, 0x160, URZ ;  /* 0x0000016004047890 */ /* 0x000fe2000fffe0ff */
[----:B------:R-:W-:Y:S01]  /*29d0*/  SHF.L.U32 R5, R10, 0x1f, RZ ;  /* 0x0000001f0a057819 */ /* 0x000fe200000006ff */
[----:B------:R1:W-:Y:S01]  /*29e0*/  @!P2 SYNCS.ARRIVE.TRANS64.RED RZ, [R3+URZ], R4 ;  /* 0x0000000403ffa9a7 */ /* 0x0003e200080004ff */
[----:B------:R-:W-:Y:S01]  /*29f0*/  UIADD3 UR6, UPT, UPT, UR6, 0x1, URZ ;  /* 0x0000000106067890 */ /* 0x000fe2000fffe0ff */
[----:B------:R-:W-:-:S03]  /*2a00*/  VIADD R8, R8, 0x1 ;  /* 0x0000000108087836 */ /* 0x000fc60000000000 */
[----:B------:R-:W-:Y:S02]  /*2a10*/  UISETP.NE.AND UP0, UPT, UR6, 0x2, UPT ;  /* 0x000000020600788c */ /* 0x000fe4000bf05270 */
[----:B------:R-:W-:Y:S06]  /*2a20*/  UGETNEXTWORKID.BROADCAST [UR4], [UR5] ;  /* 0x00000000040073ca */ /* 0x000fec0008000100 */
[----:B------:R-:W-:Y:S01]  /*2a30*/  USEL UR4, URZ, 0x1, UP0 ;  /* 0x00000001ff047887 */ /* 0x000fe20008000000 */
[----:B------:R-:W-:Y:S01]  /*2a40*/  ISETP.NE.AND P0, PT, R8, 0x2, PT ;  /* 0x000000020800780c */ /* 0x000fe20003f05270 */
[----:B------:R-:W-:Y:S01]  /*2a50*/  USEL UR6, UR6, URZ, UP0 ;  /* 0x000000ff06067287 */ /* 0x000fe20008000000 */
[----:B------:R-:W2:Y:S03]  /*2a60*/  SYNCS.PHASECHK.TRANS64.TRYWAIT P1, [R0+URZ+0xd0], R5 ;  /* 0x0000d005000075a7 */ /* 0x000ea600080211ff */
[----:B------:R-:W-:Y:S01]  /*2a70*/  LOP3.LUT R12, R12, UR4, RZ, 0x3c, !PT ;  /* 0x000000040c0c7c12 */ /* 0x000fe2000f8e3cff */
[----:B-12---:R-:W-:Y:S07]  /*2a80*/  @!P1 BRA `(.L_x_47) ;  /* 0x0000005800d09947 */ /* 0x006fee0003800000 */
.L_x_156:
[C---:B------:R-:W-:Y:S01]  /*2a90*/  LEA R4, R11.reuse, UR37, 0x4 ;  /* 0x000000250b047c11 */ /* 0x040fe2000f8e20ff */
[----:B-1----:R-:W-:Y:S01]  /*2aa0*/  VIADD R0, R0, 0xe0 ;  /* 0x000000e000007836 */ /* 0x002fe20000000000 */
[----:B------:R-:W-:Y:S01]  /*2ab0*/  SEL R8, R8, RZ, P0 ;  /* 0x000000ff08087207 */ /* 0x000fe20000000000 */
[----:B------:R-:W-:-:S03]  /*2ac0*/  VIADD R11, R11, 0x1 ;  /* 0x000000010b0b7836 */ /* 0x000fc60000000000 */
[----:B------:R-:W1:Y:S01]  /*2ad0*/  LDS.128 R4, [R4+0x160] ;  /* 0x0001600004047984 */ /* 0x000e620000000c00 */
[----:B------:R-:W-:Y:S02]  /*2ae0*/  PRMT R0, RZ, 0x654, R0 ;  /* 0x00000654ff007816 */ /* 0x000fe40000000000 */
[C---:B------:R-:W-:Y:S01]  /*2af0*/  ISETP.NE.AND P1, PT, R11.reuse, 0x2, PT ;  /* 0x000000020b00780c */ /* 0x040fe20003f25270 */
[----:B------:R-:W-:Y:S01]  /*2b00*/  @!PT LDS RZ, [RZ] ;  /* 0x00000000fffff984 */ /* 0x000fe20000000800 */
[----:B------:R-:W-:Y:S01]  /*2b10*/  @!PT LDS RZ, [RZ] ;  /* 0x00000000fffff984 */ /* 0x000fe20000000800 */
[----:B------:R-:W-:Y:S01]  /*2b20*/  @!PT LDS RZ, [RZ] ;  /* 0x00000000fffff984 */ /* 0x000fe20000000800 */
[----:B------:R-:W-:Y:S01]  /*2b30*/  @!PT LDS RZ, [RZ] ;  /* 0x00000000fffff984 */ /* 0x000fe20000000800 */
[----:B------:R2:W-:Y:S06]  /*2b40*/  MEMBAR.ALL.CTA ;  /* 0x0000000000007992 */ /* 0x0005ec0000008000 */
[----:B--2---:R-:W2:Y:S01]  /*2b50*/  FENCE.VIEW.ASYNC.S ;  /* 0x00000000000073c6 */ /* 0x004ea20000000000 */
[----:B------:R-:W-:Y:S01]  /*2b60*/  SEL R11, R11, RZ, P1 ;  /* 0x000000ff0b0b7207 */ /* 0x000fe20000800000 */
[----:B--2---:R2:W-:Y:S01]  /*2b70*/  SYNCS.ARRIVE.TRANS64.RED.A1T0 RZ, [R0+URZ], RZ ;  /* 0x000000ff00ff79a7 */ /* 0x0045e200081004ff */
[----:B-1----:R-:W-:-:S02]  /*2b80*/  LOP3.LUT P3, RZ, R6, 0x1, RZ, 0xc0, !PT ;  /* 0x0000000106ff7812 */ /* 0x002fc4000786c0ff */
[----:B------:R-:W-:-:S04]  /*2b90*/  SEL R5, RZ, 0x1, P1 ;  /* 0x00000001ff057807 */ /* 0x000fc80000800000 */
[----:B------:R-:W-:Y:S02]  /*2ba0*/  LOP3.LUT R10, R10, R5, RZ, 0x3c, !PT ;  /* 0x000000050a0a7212 */ /* 0x000fe400078e3cff */
[----:B--2---:R-:W-:-:S04]  /*2bb0*/  SEL R0, RZ, 0x1, P0 ;  /* 0x00000001ff007807 */ /* 0x004fc80000000000 */
[----:B------:R-:W-:Y:S01]  /*2bc0*/  LOP3.LUT R9, R9, R0, RZ, 0x3c, !PT ;  /* 0x0000000009097212 */ /* 0x000fe200078e3cff */
[----:B------:R-:W-:Y:S06]  /*2bd0*/  @P3 BRA `(.L_x_48) ;  /* 0xfffffffc002c3947 */ /* 0x000fec000383ffff */
[----:B------:R-:W-:Y:S01]  /*2be0*/  ULEA UR5, UR6, UR37, 0x3 ;  /* 0x0000002506057291 */ /* 0x000fe2000f8e18ff */
[----:B------:R-:W-:-:S08]  /*2bf0*/  SHF.L.U32 R3, R12, 0x1f, RZ ;  /* 0x0000001f0c037819 */ /* 0x000fd000000006ff */
[----:B------:R-:W1:Y:S02]  /*2c00*/  SYNCS.PHASECHK.TRANS64 P0, [UR5+0xe0], R3 ;  /* 0x0000e003ff0075a7 */ /* 0x000e640008001005 */
[----:B-1----:R-:W-:Y:S05]  /*2c10*/  @P0 BRA `(.L_x_49) ;  /* 0x0000000000080947 */ /* 0x002fea0003800000 */
[----:B------:R-:W1:Y:S02]  /*2c20*/  SYNCS.PHASECHK.TRANS64.TRYWAIT P0, [UR5+0xe0], R3 ;  /* 0x0000e003ff0075a7 */ /* 0x000e640008001105 */
[----:B-1----:R-:W-:Y:S05]  /*2c30*/  @!P0 BRA `(.L_x_50) ;  /* 0x0000005800788947 */ /* 0x002fea0003800000 */
.L_x_49:
[----:B------:R-:W-:-:S04]  /*2c40*/  UIADD3 UR4, UPT, UPT, UR6, 0x1, URZ ;  /* 0x0000000106047890 */ /* 0x000fc8000fffe0ff */
[----:B------:R-:W-:-:S04]  /*2c50*/  UISETP.NE.AND UP0, UPT, UR4, 0x2, UPT ;  /* 0x000000020400788c */ /* 0x000fc8000bf05270 */
[----:B------:R-:W-:Y:S02]  /*2c60*/  USEL UR7, URZ, 0x1, UP0 ;  /* 0x00000001ff077887 */ /* 0x000fe40008000000 */
[----:B------:R-:W-:-:S04]  /*2c70*/  USEL UR4, UR4, URZ, UP0 ;  /* 0x000000ff04047287 */ /* 0x000fc80008000000 */
[----:B------:R-:W-:Y:S01]  /*2c80*/  ULEA UR4, UR4, UR37, 0x3 ;  /* 0x0000002504047291 */ /* 0x000fe2000f8e18ff */
[----:B-1----:R-:W-:-:S04]  /*2c90*/  LOP3.LUT R3, R12, UR7, RZ, 0x3c, !PT ;  /* 0x000000070c037c12 */ /* 0x002fc8000f8e3cff */
[----:B------:R-:W-:-:S04]  /*2ca0*/  SHF.L.U32 R0, R3, 0x1f, RZ ;  /* 0x0000001f03007819 */ /* 0x000fc800000006ff */
[----:B------:R-:W1:Y:S02]  /*2cb0*/  SYNCS.PHASECHK.TRANS64 P0, [UR4+0xe0], R0 ;  /* 0x0000e000ff0075a7 */ /* 0x000e640008001004 */
[----:B-1----:R-:W-:Y:S05]  /*2cc0*/  @P0 EXIT ;  /* 0x000000000000094d */ /* 0x002fea0003800000 */
[----:B------:R-:W-:Y:S02]  /*2cd0*/  SHF.L.U32 R3, R3, 0x1f, RZ ;  /* 0x0000001f03037819 */ /* 0x000fe400000006ff */
[----:B------:R-:W-:-:S07]  /*2ce0*/  MOV R0, UR4 ;  /* 0x0000000400007c02 */ /* 0x000fce0008000f00 */
.L_x_51:
[----:B-1----:R1:W2:Y:S02]  /*2cf0*/  SYNCS.PHASECHK.TRANS64.TRYWAIT P0, [R0+URZ+0xe0], R3 ;  /* 0x0000e003000075a7 */ /* 0x0022a400080011ff */
[----:B--2---:R-:W-:Y:S05]  /*2d00*/  @!P0 NANOSLEEP.SYNCS 0x989680 ;  /* 0x009896800000895d */ /* 0x004fea0003900000 */
[----:B------:R-:W2:Y:S02]  /*2d10*/  @!P0 SYNCS.PHASECHK.TRANS64 P0, [R0+URZ+0xe0], R3 ;  /* 0x0000e003000085a7 */ /* 0x000ea400080010ff */
[----:B--2---:R-:W-:Y:S05]  /*2d20*/  @P0 EXIT ;  /* 0x000000000000094d */ /* 0x004fea0003800000 */
[----:B------:R-:W-:Y:S05]  /*2d30*/  BRA `(.L_x_51) ;  /* 0xfffffffc00ec7947 */ /* 0x000fea000383ffff */
.L_x_44:
[----:B------:R-:W-:-:S09]  /*2d40*/  UISETP.NE.AND UP1, UPT, UR8, URZ, UPT ;  /* 0x000000ff0800728c */ /* 0x000fd2000bf25270 */
[----:B------:R-:W-:Y:S05]  /*2d50*/  BRA.U UP1, `(.L_x_52) ;  /* 0x0000000d01cc7547 */ /* 0x000fea000b800000 */
[----:B------:R-:W-:Y:S01]  /*2d60*/  UMOV UR4, 0x40 ;  /* 0x0000004000047882 */ /* 0x000fe20000000000 */
[----:B------:R-:W-:Y:S01]  /*2d70*/  NOP ;  /* 0x0000000000007918 */ /* 0x000fe20000000000 */
[----:B------:R-:W-:Y:S01]  /*2d80*/  ULEA UR4, UR37, UR4, 0x18 ;  /* 0x0000000425047291 */ /* 0x000fe2000f8ec0ff */
[----:B------:R-:W-:Y:S02]  /*2d90*/  UMOV UR5, 0x400 ;  /* 0x0000040000057882 */ /* 0x000fe40000000000 */
[----:B------:R-:W-:-:S06]  /*2da0*/  ULEA UR37, UR37, UR5, 0x18 ;  /* 0x0000000525257291 */ /* 0x000fcc000f8ec0ff */
[----:B------:R-:W1:Y:S02]  /*2db0*/  LDS.U8 R0, [UR4+0x1c] ;  /* 0x00001c04ff007984 */ /* 0x000e640008000000 */
[----:B-1----:R-:W-:-:S13]  /*2dc0*/  ISETP.NE.AND P0, PT, R0, RZ, PT ;  /* 0x000000ff0000720c */ /* 0x002fda0003f05270 */
[----:B------:R-:W-:Y:S05]  /*2dd0*/  @P0 BRA `(.L_x_53) ;  /* 0x0000000000580947 */ /* 0x000fea0003800000 */
[----:B------:R-:W-:-:S13]  /*2de0*/  ELECT P0, URZ, PT ;  /* 0x0000000000ff782f */ /* 0x000fda0003800000 */
[----:B------:R-:W-:Y:S05]  /*2df0*/  @!P0 BRA `(.L_x_54) ;  /* 0x0000000000608947 */ /* 0x000fea0003800000 */
[----:B------:R-:W-:Y:S01]  /*2e00*/  UMOV UR5, 0x10 ;  /* 0x0000001000057882 */ /* 0x000fe20000000000 */
[----:B------:R-:W-:Y:S01]  /*2e10*/  HFMA2 R0, -RZ, RZ, 0, 5.9604644775390625e-08 ;  /* 0x00000001ff007431 */ /* 0x000fe200000001ff */
[----:B------:R-:W-:-:S03]  /*2e20*/  MOV R2, 0xffff ;  /* 0x0000ffff00027802 */ /* 0x000fc60000000f00 */
[----:B------:R-:W-:Y:S04]  /*2e30*/  DEPBAR.LE SB1, 0x36 ;  /* 0x00009d800000791a */ /* 0x000fe80000000000 */
[----:B------:R-:W1:Y:S02]  /*2e40*/  UTCATOMSWS.FIND_AND_SET.ALIGN UP0, UR5, UR5 ;  /* 0x00000005000575e3 */ /* 0x000e640008000800 */
[----:B-1----:R-:W-:Y:S01]  /*2e50*/  MOV R3, UR5 ;  /* 0x0000000500037c02 */ /* 0x002fe20008000f00 */
[----:B------:R-:W-:Y:S06]  /*2e60*/  BRA.U UP0, `(.L_x_55) ;  /* 0x0000000100187547 */ /* 0x000fec000b800000 */
.L_x_56:
[----:B------:R-:W-:Y:S05]  /*2e70*/  NANOSLEEP 0x64 ;  /* 0x000000640000795d */ /* 0x000fea0003800000 */
[----:B------:R-:W-:-:S05]  /*2e80*/  UMOV UR5, 0x10 ;  /* 0x0000001000057882 */ /* 0x000fca0000000000 */
[----:B------:R-:W-:Y:S04]  /*2e90*/  DEPBAR.LE SB1, 0x36 ;  /* 0x00009d800000791a */ /* 0x000fe80000000000 */
[----:B------:R-:W1:Y:S02]  /*2ea0*/  UTCATOMSWS.FIND_AND_SET.ALIGN UP0, UR5, UR5 ;  /* 0x00000005000575e3 */ /* 0x000e640008000800 */
[----:B-1----:R-:W-:Y:S01]  /*2eb0*/  MOV R3, UR5 ;  /* 0x0000000500037c02 */ /* 0x002fe20008000f00 */
[----:B------:R-:W-:Y:S05]  /*2ec0*/  BRA.U !UP0, `(.L_x_56) ;  /* 0xfffffffd08e87547 */ /* 0x000fea000b83ffff */
.L_x_55:
[-C--:B------:R-:W-:Y:S02]  /*2ed0*/  SHF.L.U32 R2, R2, R3.reuse, RZ ;  /* 0x0000000302027219 */ /* 0x080fe400000006ff */
[----:B------:R-:W-:Y:S01]  /*2ee0*/  SHF.L.U32 R0, R0, R3, RZ ;  /* 0x0000000300007219 */ /* 0x000fe200000006ff */
[----:B------:R-:W-:Y:S02]  /*2ef0*/  IMAD.SHL.U32 R3, R3, 0x20, RZ ;  /* 0x0000002003037824 */ /* 0x000fe400078e00ff */
[----:B------:R1:W-:Y:S04]  /*2f00*/  ATOMS.OR RZ, [UR4+0x14], R2 ;  /* 0x00001402ffff798c */ /* 0x0003e8000b000004 */
[----:B------:R1:W-:Y:S04]  /*2f10*/  ATOMS.OR RZ, [UR4+0x18], R0 ;  /* 0x00001800ffff798c */ /* 0x0003e8000b000004 */
[----:B------:R1:W-:Y:S01]  /*2f20*/  STS [UR37+0x180], R3 ;  /* 0x00018003ff007988 */ /* 0x0003e20008000825 */
[----:B------:R-:W-:Y:S05]  /*2f30*/  BRA `(.L_x_54) ;  /* 0x0000000000107947 */ /* 0x000fea0003800000 */
.L_x_53:
[----:B------:R-:W-:Y:S02]  /*2f40*/  MOV R0, 0xffffffff ;  /* 0xffffffff00007802 */ /* 0x000fe40000000f00 */
[----:B------:R-:W-:-:S03]  /*2f50*/  MOV R2, 0x2f80 ;  /* 0x00002f8000027802 */ /* 0x000fc60000000f00 */
[----:B------:R1:W-:Y:S04]  /*2f60*/  STS [UR37+0x180], R0 ;  /* 0x00018000ff007988 */ /* 0x0003e80008000825 */
[----:B-1-3-5:R-:W-:Y:S05]  /*2f70*/  CALL.REL.NOINC `($__internal_1_$__cuda_sm10x_tcgen05_guardrail_trap_phase_invalid_during_alloc) ;  /* 0x0000005c00c07944 */ /* 0x02afea0003c00000 */
.L_x_54:
[----:B------:R-:W-:Y:S05]  /*2f80*/  WARPSYNC.ALL ;  /* 0x0000000000007948 */ /* 0x000fea0003800000 */
[----:B------:R-:W2:Y:S01]  /*2f90*/  S2UR UR5, SR_CgaCtaId ;  /* 0x00000000000579c3 */ /* 0x000ea20000008800 */
[----:B------:R-:W-:Y:S01]  /*2fa0*/  UMOV UR4, 0x400 ;  /* 0x0000040000047882 */ /* 0x000fe20000000000 */
[----:B------:R-:W-:-:S06]  /*2fb0*/  NOP ;  /* 0x0000000000007918 */ /* 0x000fcc0000000000 */
[----:B------:R-:W-:Y:S06]  /*2fc0*/  BAR.ARV 0x6, 0xa0 ;  /* 0x0182800000007b1d */ /* 0x000fec0000002000 */
[----:B------:R-:W4:Y:S01]  /*2fd0*/  LDCU UR7, c[0x0][0x38c] ;  /* 0x00007180ff0777ac */ /* 0x000f220008000800 */
[----:B------:R-:W-:Y:S01]  /*2fe0*/  IMAD.MOV.U32 R11, RZ, RZ, 0x1 ;  /* 0x00000001ff0b7424 */ /* 0x000fe200078e00ff */
[----:B------:R-:W-:Y:S01]  /*2ff0*/  CS2R R8, SRZ ;  /* 0x0000000000087805 */ /* 0x000fe2000001ff00 */
[----:B------:R-:W-:Y:S01]  /*3000*/  IMAD.MOV.U32 R10, RZ, RZ, RZ ;  /* 0x000000ffff0a7224 */ /* 0x000fe200078e00ff */
[----:B------:R-:W3:Y:S01]  /*3010*/  LDCU UR6, c[0x0][0x38c] ;  /* 0x00007180ff0677ac */ /* 0x000ee20008000800 */
[----:B------:R-:W-:Y:S01]  /*3020*/  UMOV UR15, URZ ;  /* 0x000000ff000f7c82 */ /* 0x000fe20008000000 */
[----:B------:R-:W-:Y:S01]  /*3030*/  UMOV UR14, URZ ;  /* 0x000000ff000e7c82 */ /* 0x000fe20008000000 */
[----:B--2---:R-:W-:Y:S01]  /*3040*/  ULEA UR5, UR5, UR4, 0x18 ;  /* 0x0000000405057291 */ /* 0x004fe2000f8ec0ff */
[----:B------:R-:W-:Y:S01]  /*3050*/  UMOV UR24, 0x0 ;  /* 0x0000000000187882 */ /* 0x000fe20000000000 */
[----:B------:R-:W-:-:S02]  /*3060*/  UMOV UR25, 0x4200010 ;  /* 0x0420001000197882 */ /* 0x000fc40000000000 */
[----:B------:R-:W-:Y:S02]  /*3070*/  UIADD3 UR10, UPT, UPT, UR5, 0x4400, URZ ;  /* 0x00004400050a7890 */ /* 0x000fe4000fffe0ff */
[----:B------:R-:W-:Y:S02]  /*3080*/  UIADD3 UR11, UPT, UPT, UR5, 0x14400, URZ ;  /* 0x00014400050b7890 */ /* 0x000fe4000fffe0ff */
[----:B----4-:R-:W-:Y:S01]  /*3090*/  UIADD3 UR7, UPT, UPT, UR7, 0x3f, URZ ;  /* 0x0000003f07077890 */ /* 0x010fe2000fffe0ff */
[----:B-1----:R-:W1:Y:S01]  /*30a0*/  LDS R0, [UR5+0x180] ;  /* 0x00018005ff007984 */ /* 0x002e620008000800 */
[----:B------:R-:W-:Y:S02]  /*30b0*/  USHF.R.U32.HI UR10, URZ, 0x4, UR10 ;  /* 0x00000004ff0a7899 */ /* 0x000fe4000801160a */
[----:B------:R-:W-:Y:S02]  /*30c0*/  USHF.R.S32.HI UR4, URZ, 0x1f, UR7 ;  /* 0x0000001fff047899 */ /* 0x000fe40008011407 */
[----:B------:R-:W-:-:S02]  /*30d0*/  USHF.R.U32.HI UR11, URZ, 0x4, UR11 ;  /* 0x00000004ff0b7899 */ /* 0x000fc4000801160b */
[----:B------:R-:W-:Y:S02]  /*30e0*/  ULEA.HI UR4, UR4, UR7, URZ, 0x6 ;  /* 0x0000000704047291 */ /* 0x000fe4000f8f30ff */
[----:B------:R-:W-:Y:S02]  /*30f0*/  ULOP3.LUT UR10, UR10, 0x3fff, URZ, 0xc0, !UPT ;  /* 0x00003fff0a0a7892 */ /* 0x000fe4000f8ec0ff */
[----:B------:R-:W-:Y:S02]  /*3100*/  USHF.R.S32.HI UR4, URZ, 0x6, UR4 ;  /* 0x00000006ff047899 */ /* 0x000fe40008011404 */
[----:B------:R-:W-:Y:S02]  /*3110*/  ULOP3.LUT UR11, UR11, 0x3fff, URZ, 0xc0, !UPT ;  /* 0x00003fff0b0b7892 */ /* 0x000fe4000f8ec0ff */
[----:B------:R-:W-:Y:S01]  /*3120*/  UISETP.LT.AND UP0, UPT, UR4, 0x1, UPT ;  /* 0x000000010400788c */ /* 0x000fe2000bf01270 */
[----:B------:R-:W-:Y:S01]  /*3130*/  UMOV UR22, 0x0 ;  /* 0x0000000000167882 */ /* 0x000fe20000000000 */
[----:B------:R-:W-:-:S02]  /*3140*/  UMOV UR23, 0x4200010 ;  /* 0x0420001000177882 */ /* 0x000fc40000000000 */
[----:B------:R-:W-:Y:S02]  /*3150*/  USEL UR9, UR4, 0x1, !UP0 ;  /* 0x0000000104097887 */ /* 0x000fe4000c000000 */
[----:B------:R-:W-:Y:S02]  /*3160*/  ULOP3.LUT UR10, UR10, 0x10000, URZ, 0xfc, !UPT ;  /* 0x000100000a0a7892 */ /* 0x000fe4000f8efcff */
[----:B------:R-:W-:Y:S02]  /*3170*/  ULOP3.LUT UR11, UR11, 0x10000, URZ, 0xfc, !UPT ;  /* 0x000100000b0b7892 */ /* 0x000fe4000f8efcff */
[----:B------:R-:W-:Y:S02]  /*3180*/  UIADD3 UR9, UPT, UPT, -UR9, URZ, URZ ;  /* 0x000000ff09097290 */ /* 0x000fe4000fffe1ff */
[----:B---3--:R-:W-:Y:S01]  /*3190*/  UISETP.GE.AND UP3, UPT, UR6, 0x1, UPT ;  /* 0x000000010600788c */ /* 0x008fe2000bf66270 */
[----:B------:R-:W-:Y:S01]  /*31a0*/  UMOV UR20, 0x0 ;  /* 0x0000000000147882 */ /* 0x000fe20000000000 */
[----:B------:R-:W-:Y:S01]  /*31b0*/  UMOV UR21, 0x4200010 ;  /* 0x0420001000157882 */ /* 0x000fe20000000000 */
[----:B------:R-:W-:Y:S01]  /*31c0*/  UMOV UR18, 0x0 ;  /* 0x0000000000127882 */ /* 0x000fe20000000000 */
[----:B------:R-:W-:Y:S01]  /*31d0*/  UMOV UR19, 0x4200010 ;  /* 0x0420001000137882 */ /* 0x000fe20000000000 */
[----:B-1----:R-:W-:-:S15]  /*31e0*/  R2UR UR16, R0 ;  /* 0x00000000001072ca */ /* 0x002fde00000e0000 */
.L_x_63:
[----:B------:R-:W-:Y:S02]  /*31f0*/  LEA R0, R10, UR5, 0x3 ;  /* 0x000000050a007c11 */ /* 0x000fe4000f8e18ff */
[----:B------:R-:W-:Y:S02]  /*3200*/  SHF.L.U32 R5, R9, 0x1f, RZ ;  /* 0x0000001f09057819 */ /* 0x000fe400000006ff */
[----:B------:R-:W-:Y:S01]  /*3210*/  PLOP3.LUT P0, PT, PT, PT, UP3, 0x80, 0x8 ;  /* 0x000000000008781c */ /* 0x000fe20003f0f038 */
[----:B------:R-:W-:Y:S01]  /*3220*/  VIADD R3, R0, 0xe0 ;  /* 0x000000e000037836 */ /* 0x000fe20000000000 */
[----:B-1----:R-:W1:Y:S02]  /*3230*/  SYNCS.PHASECHK.TRANS64.TRYWAIT P1, [R0+URZ+0xd0], R5 ;  /* 0x0000d005000075a7 */ /* 0x002e6400080211ff */
[----:B-1-3--:R-:W-:Y:S09]  /*3240*/  @!P1 BRA `(.L_x_57) ;  /* 0x00000054000c9947 */ /* 0x00aff20003800000 */
.L_x_158:
[----:B------:R-:W-:Y:S01]  /*3250*/  LEA R4, R10, UR5, 0x4 ;  /* 0x000000050a047c11 */ /* 0x000fe2000f8e20ff */
[----:B------:R-:W-:Y:S01]  /*3260*/  @UP3 ULEA UR6, UR14, UR5, 0x3 ;  /* 0x000000050e063291 */ /* 0x000fe2000f8e18ff */
[----:B------:R-:W-:Y:S01]  /*3270*/  PLOP3.LUT P2, PT, PT, PT, PT, 0x80, 0x8 ;  /* 0x000000000008781c */ /* 0x000fe20003f4f070 */
[----:B------:R-:W-:Y:S01]  /*3280*/  ULEA UR7, UR15, UR5, 0x3 ;  /* 0x000000050f077291 */ /* 0x000fe2000f8e18ff */
[----:B------:R-:W-:Y:S02]  /*3290*/  PRMT R3, RZ, 0x654, R3 ;  /* 0x00000654ff037816 */ /* 0x000fe40000000003 */
[----:B-1----:R-:W1:Y:S01]  /*32a0*/  LDS.128 R4, [R4+0x160] ;  /* 0x0001600004047984 */ /* 0x002e620000000c00 */
[----:B------:R-:W-:Y:S02]  /*32b0*/  @P0 SHF.L.U32 R2, R8, 0x1f, RZ ;  /* 0x0000001f08020819 */ /* 0x000fe400000006ff */
[----:B------:R-:W-:Y:S01]  /*32c0*/  SHF.L.U32 R0, R11, 0x1f, RZ ;  /* 0x0000001f0b007819 */ /* 0x000fe200000006ff */
[----:B------:R-:W-:Y:S01]  /*32d0*/  @!PT LDS RZ, [RZ] ;  /* 0x00000000fffff984 */ /* 0x000fe20000000800 */
[----:B------:R-:W-:Y:S01]  /*32e0*/  @!PT LDS RZ, [RZ] ;  /* 0x00000000fffff984 */ /* 0x000fe20000000800 */
[----:B------:R-:W-:Y:S01]  /*32f0*/  @!PT LDS RZ, [RZ] ;  /* 0x00000000fffff984 */ /* 0x000fe20000000800 */
[----:B------:R-:W-:Y:S01]  /*3300*/  @!PT LDS RZ, [RZ] ;  /* 0x00000000fffff984 */ /* 0x000fe20000000800 */
[----:B------:R2:W-:Y:S06]  /*3310*/  MEMBAR.ALL.CTA ;  /* 0x0000000000007992 */ /* 0x0005ec0000008000 */
[----:B--2---:R-:W2:Y:S02]  /*3320*/  FENCE.VIEW.ASYNC.S ;  /* 0x00000000000073c6 */ /* 0x004ea40000000000 */
[----:B--2---:R2:W-:Y:S01]  /*3330*/  SYNCS.ARRIVE.TRANS64.RED.A1T0 RZ, [R3+URZ], RZ ;  /* 0x000000ff03ff79a7 */ /* 0x0045e200081004ff */
[----:B------:R2:W3:Y:S01]  /*3340*/  @P0 SYNCS.PHASECHK.TRANS64.TRYWAIT P2, [UR6], R2 ;  /* 0x00000002ff0005a7 */ /* 0x0004e20008041106 */
[----:B------:R-:W-:Y:S01]  /*3350*/  ULEA.HI UR6, UR15, UR15, URZ, 0x1 ;  /* 0x0000000f0f067291 */ /* 0x000fe2000f8f08ff */
[----:B-1----:R-:W-:-:S03]  /*3360*/  LOP3.LUT P1, RZ, R6, 0x1, RZ, 0xc0, !PT ;  /* 0x0000000106ff7812 */ /* 0x002fc6000782c0ff */
[----:B------:R-:W-:Y:S02]  /*3370*/  USHF.L.U32 UR8, UR6, 0x6, URZ ;  /* 0x0000000606087899 */ /* 0x000fe400080006ff */
[----:B------:R-:W-:Y:S02]  /*3380*/  ULOP3.LUT UR6, UR6, 0xffe, URZ, 0xc0, !UPT ;  /* 0x00000ffe06067892 */ /* 0x000fe4000f8ec0ff */
[----:B------:R-:W-:Y:S02]  /*3390*/  ULOP3.LUT UR8, UR8, 0xffffff80, URZ, 0xc0, !UPT ;  /* 0xffffff8008087892 */ /* 0x000fe4000f8ec0ff */
[----:B------:R-:W-:Y:S02]  /*33a0*/  UIADD3 UR6, UPT, UPT, -UR6, UR15, URZ ;  /* 0x0000000f06067290 */ /* 0x000fe4000fffe1ff */
[----:B------:R-:W-:Y:S01]  /*33b0*/  UIADD3 UR8, UPT, UPT, UR16, UR8, URZ ;  /* 0x0000000810087290 */ /* 0x000fe2000fffe0ff */
[----:B------:R-:W1:Y:S03]  /*33c0*/  SYNCS.PHASECHK.TRANS64.TRYWAIT P0, [UR7+0x110], R0 ;  /* 0x00011000ff0075a7 */ /* 0x000e660008001107 */
[----:B------:R-:W-:Y:S01]  /*33d0*/  ULEA UR8, UR6, UR8, 0x14 ;  /* 0x0000000806087291 */ /* 0x000fe2000f8ea0ff */
[----:B-123--:R-:W-:Y:S11]  /*33e0*/  @!P0 BRA `(.L_x_58) ;  /* 0x0000005000b88947 */ /* 0x00eff60003800000 */
.L_x_160:
[----:B------:R-:W-:Y:S01]  /*33f0*/  IADD3 R10, PT, PT, R10, 0x1, RZ ;  /* 0x000000010a0a7810 */ /* 0x000fe20007ffe0ff */
[----:B------:R-:W-:Y:S06]  /*3400*/  BRA.U !UP3, `(.L_x_59) ;  /* 0x000000010bc07547 */ /* 0x000fec000b800000 */
[----:B------:R-:W-:Y:S01]  /*3410*/  UPLOP3.LUT UP4, UPT, UPT, UPT, UPT, 0x40, 0x4 ;  /* 0x000000000004789c */ /* 0x000fe20003f8e870 */
[----:B------:R-:W-:Y:S01]  /*3420*/  UMOV UR13, UR9 ;  /* 0x00000009000d7c82 */ /* 0x000fe20008000000 */
[----:B------:R-:W-:Y:S01]  /*3430*/  UMOV UR12, UR4 ;  /* 0x00000004000c7c82 */ /* 0x000fe20008000000 */
[----:B------:R-:W-:-:S08]  /*3440*/  UMOV UR17, UR14 ;  /* 0x0000000e00117c82 */ /* 0x000fd00008000000 */
.L_x_62:
[----:B------:R-:W-:Y:S02]  /*3450*/  UIADD3 UR13, UPT, UPT, UR13, 0x1, URZ ;  /* 0x000000010d0d7890 */ /* 0x000fe4000fffe0ff */
[----:B--2---:R-:W-:Y:S02]  /*3460*/  ULEA UR6, UR17, UR5, 0x3 ;  /* 0x0000000511067291 */ /* 0x004fe4000f8e18ff */
[----:B------:R-:W-:Y:S01]  /*3470*/  UISETP.NE.AND UP0, UPT, UR13, URZ, UPT ;  /* 0x000000ff0d00728c */ /* 0x000fe2000bf05270 */
[----:B---3--:R-:W-:Y:S10]  /*3480*/  @P2 BRA `(.L_x_60) ;  /* 0x00000000000c2947 */ /* 0x008ff40003800000 */
[----:B-1----:R-:W-:Y:S04]  /*3490*/  SHF.L.U32 R3, R8, 0x1f, RZ ;  /* 0x0000001f08037819 */ /* 0x002fe800000006ff */
[----:B------:R-:W1:Y:S02]  /*34a0*/  SYNCS.PHASECHK.TRANS64.TRYWAIT P0, [UR6], R3 ;  /* 0x00000003ff0075a7 */ /* 0x000e640008001106 */
[----:B-1----:R-:W-:Y:S05]  /*34b0*/  @!P0 BRA `(.L_x_61) ;  /* 0x00000050009c8947 */ /* 0x002fea0003800000 */
.L_x_60:
[----:B------:R-:W-:Y:S01]  /*34c0*/  UISETP.NE.AND UP1, UPT, UR12, 0x1, UPT ;  /* 0x000000010c00788c */ /* 0x000fe2000bf25270 */
[----:B------:R-:W-:Y:S01]  /*34d0*/  PLOP3.LUT P2, PT, PT, PT, PT, 0x80, 0x8 ;  /* 0x000000000008781c */ /* 0x000fe20003f4f070 */
[----:B------:R-:W-:Y:S02]  /*34e0*/  UIADD3 UR14, UPT, UPT, UR17, 0x1, URZ ;  /* 0x00000001110e7890 */ /* 0x000fe4000fffe0ff */
[----:B------:R-:W-:Y:S02]  /*34f0*/  ULEA UR28, UR17, UR11, 0xa ;  /* 0x0000000b111c7291 */ /* 0x000fe4000f8e50ff */
[----:B------:R-:W-:Y:S01]  /*3500*/  UISETP.NE.AND UP2, UPT, UR14, 0x8, UPT ;  /* 0x000000080e00788c */ /* 0x000fe2000bf45270 */
[----:B------:R-:W-:Y:S01]  /*3510*/  PLOP3.LUT P0, PT, PT, PT, UP1, 0x80, 0x8 ;  /* 0x000000000008781c */ /* 0x000fe20003f0f018 */
[----:B------:R-:W-:Y:S02]  /*3520*/  UIADD3 UR40, UPT, UPT, UR28, 0x2, URZ ;  /* 0x000000021c287890 */ /* 0x000fe4000fffe0ff */
[----:B------:R-:W-:Y:S02]  /*3530*/  USEL UR27, URZ, 0x1, UP2 ;  /* 0x00000001ff1b7887 */ /* 0x000fe40009000000 */
[----:B------:R-:W-:Y:S02]  /*3540*/  USEL UR14, UR14, URZ, UP2 ;  /* 0x000000ff0e0e7287 */ /* 0x000fe40009000000 */
[----:B------:R-:W-:Y:S02]  /*3550*/  UIADD3 UR36, UPT, UPT, UR28, 0x4, URZ ;  /* 0x000000041c247890 */ /* 0x000fe4000fffe0ff */
[----:B------:R-:W-:Y:S01]  /*3560*/  @UP1 ULEA UR26, UR14, UR5, 0x3 ;  /* 0x000000050e1a1291 */ /* 0x000fe2000f8e18ff */
[----:B------:R-:W-:Y:S01]  /*3570*/  LOP3.LUT R8, R8, UR27, RZ, 0x3c, !PT ;  /* 0x0000001b08087c12 */ /* 0x000fe2000f8e3cff */
[----:B------:R-:W-:Y:S02]  /*3580*/  UIADD3 UR32, UPT, UPT, UR28, 0x6, URZ ;  /* 0x000000061c207890 */ /* 0x000fe4000fffe0ff */
[----:B------:R-:W-:Y:S01]  /*3590*/  UIADD3 UR6, UPT, UPT, UR6, 0x40, URZ ;  /* 0x0000004006067890 */ /* 0x000fe2000fffe0ff */
[----:B-1----:R-:W-:Y:S01]  /*35a0*/  @P0 SHF.L.U32 R0, R8, 0x1f, RZ ;  /* 0x0000001f08000819 */ /* 0x002fe200000006ff */
[----:B------:R-:W-:Y:S01]  /*35b0*/  UIADD3 UR12, UPT, UPT, UR12, -0x1, URZ ;  /* 0xffffffff0c0c7890 */ /* 0x000fe2000fffe0ff */
[----:B------:R-:W-:Y:S02]  /*35c0*/  UMOV UR29, 0x40004040 ;  /* 0x40004040001d7882 */ /* 0x000fe40000000000 */
[----:B------:R2:W3:Y:S01]  /*35d0*/  @P0 SYNCS.PHASECHK.TRANS64.TRYWAIT P2, [UR26], R0 ;  /* 0x00000000ff0005a7 */ /* 0x0004e2000804111a */
[----:B------:R-:W-:Y:S01]  /*35e0*/  ULEA UR26, UR17, UR10, 0x9 ;  /* 0x0000000a111a7291 */ /* 0x000fe2000f8e48ff */
[----:B------:R-:W-:Y:S01]  /*35f0*/  UMOV UR27, 0x40004040 ;  /* 0x40004040001b7882 */ /* 0x000fe20000000000 */
[----:B------:R-:W-:Y:S02]  /*3600*/  UMOV UR41, 0x40004040 ;  /* 0x4000404000297882 */ /* 0x000fe40000000000 */
[----:B------:R-:W-:Y:S02]  /*3610*/  UIADD3 UR38, UPT, UPT, UR26, 0x2, URZ ;  /* 0x000000021a267890 */ /* 0x000fe4000fffe0ff */
[----:B------:R-:W-:Y:S02]  /*3620*/  UIADD3 UR34, UPT, UPT, UR26, 0x4, URZ ;  /* 0x000000041a227890 */ /* 0x000fe4000fffe0ff */
[----:B------:R-:W-:Y:S01]  /*3630*/  UIADD3 UR30, UPT, UPT, UR26, 0x6, URZ ;  /* 0x000000061a1e7890 */ /* 0x000fe2000fffe0ff */
[----:B------:R2:W-:Y:S01]  /*3640*/  UTCHMMA gdesc[UR26], gdesc[UR28], tmem[UR8], tmem[UR24], idesc[UR25], UP4 ;  /* 0x00ff181c1a0075ea */ /* 0x0005e2000a000008 */
[----:B------:R-:W-:Y:S01]  /*3650*/  UPLOP3.LUT UP4, UPT, UPT, UPT, UPT, 0x80, 0x8 ;  /* 0x000000000008789c */ /* 0x000fe20003f8f070 */
[----:B------:R-:W-:Y:S01]  /*3660*/  UMOV UR39, 0x40004040 ;  /* 0x4000404000277882 */ /* 0x000fe20000000000 */
[----:B------:R-:W-:Y:S01]  /*3670*/  UMOV UR37, 0x40004040 ;  /* 0x4000404000257882 */ /* 0x000fe20000000000 */
[----:B------:R2:W-:Y:S01]  /*3680*/  UTCHMMA gdesc[UR38], gdesc[UR40], tmem[UR8], tmem[UR22], idesc[UR23], UPT ;  /* 0x00ff1628260075ea */ /* 0x0005e2000b800008 */
[----:B------:R-:W-:Y:S01]  /*3690*/  UMOV UR35, 0x40004040 ;  /* 0x4000404000237882 */ /* 0x000fe20000000000 */
[----:B------:R-:W-:Y:S01]  /*36a0*/  UMOV UR33, 0x40004040 ;  /* 0x4000404000217882 */ /* 0x000fe20000000000 */
[----:B------:R-:W-:Y:S01]  /*36b0*/  UMOV UR31, 0x40004040 ;  /* 0x40004040001f7882 */ /* 0x000fe20000000000 */
[----:B------:R2:W-:Y:S01]  /*36c0*/  UTCHMMA gdesc[UR34], gdesc[UR36], tmem[UR8], tmem[UR20], idesc[UR21], UPT ;  /* 0x00ff1424220075ea */ /* 0x0005e2000b800008 */
[----:B------:R2:W-:Y:S01]  /*36d0*/  UTCHMMA gdesc[UR30], gdesc[UR32], tmem[UR8], tmem[UR18], idesc[UR19], UPT ;  /* 0x00ff12201e0075ea */ /* 0x0005e2000b800008 */
[----:B------:R2:W-:Y:S01]  /*36e0*/  UTCBAR [UR6], URZ ;  /* 0x000000ff060073e9 */ /* 0x0005e200080000ff */
[----:B------:R-:W-:Y:S01]  /*36f0*/  UMOV UR17, UR14 ;  /* 0x0000000e00117c82 */ /* 0x000fe20008000000 */
[----:B------:R-:W-:Y:S05]  /*3700*/  BRA.U UP0, `(.L_x_62) ;  /* 0xfffffffd00507547 */ /* 0x000fea000b83ffff */
.L_x_59:
[----:B------:R-:W-:Y:S01]  /*3710*/  UIADD3 UR15, UPT, UPT, UR15, 0x1, URZ ;  /* 0x000000010f0f7890 */ /* 0x000fe2000fffe0ff */
[C---:B------:R-:W-:Y:S01]  /*3720*/  ISETP.NE.AND P0, PT, R10.reuse, 0x2, PT ;  /* 0x000000020a00780c */ /* 0x040fe20003f05270 */
[----:B------:R-:W-:Y:S02]  /*3730*/  UIADD3 UR7, UPT, UPT, UR7, 0xf0, URZ ;  /* 0x000000f007077890 */ /* 0x000fe4000fffe0ff */
[----:B------:R-:W-:Y:S01]  /*3740*/  UISETP.NE.AND UP0, UPT, UR15, 0x4, UPT ;  /* 0x000000040f00788c */ /* 0x000fe2000bf05270 */
[----:B-12---:R-:W-:Y:S02]  /*3750*/  SEL R0, RZ, 0x1, P0 ;  /* 0x00000001ff007807 */ /* 0x006fe40000000000 */
[----:B------:R-:W-:Y:S01]  /*3760*/  SEL R10, R10, RZ, P0 ;  /* 0x000000ff0a0a7207 */ /* 0x000fe20000000000 */
[----:B------:R-:W-:Y:S01]  /*3770*/  USEL UR6, URZ, 0x1, UP0 ;  /* 0x00000001ff067887 */ /* 0x000fe20008000000 */
[----:B------:R-:W-:Y:S01]  /*3780*/  LOP3.LUT R9, R9, R0, RZ, 0x3c, !PT ;  /* 0x0000000009097212 */ /* 0x000fe200078e3cff */
[----:B------:R-:W-:Y:S01]  /*3790*/  USEL UR15, UR15, URZ, UP0 ;  /* 0x000000ff0f0f7287 */ /* 0x000fe20008000000 */
[----:B------:R1:W-:Y:S03]  /*37a0*/  UTCBAR [UR7], URZ ;  /* 0x000000ff070073e9 */ /* 0x0003e600080000ff */
[----:B------:R-:W-:Y:S01]  /*37b0*/  LOP3.LUT R11, R11, UR6, RZ, 0x3c, !PT ;  /* 0x000000060b0b7c12 */ /* 0x000fe2000f8e3cff */
[----:B------:R-:W-:Y:S07]  /*37c0*/  @P1 BRA `(.L_x_63) ;  /* 0xfffffff800881947 */ /* 0x000fee000383ffff */
[----:B------:R-:W2:Y:S01]  /*37d0*/  S2UR UR4, SR_CgaCtaId ;  /* 0x00000000000479c3 */ /* 0x000ea20000008800 */
[----:B------:R-:W-:Y:S01]  /*37e0*/  ELECT P0, URZ, PT ;  /* 0x0000000000ff782f */ /* 0x000fe20003800000 */
[----:B------:R-:W-:Y:S01]  /*37f0*/  IMAD.MOV.U32 R0, RZ, RZ, 0x1 ;  /* 0x00000001ff007424 */ /* 0x000fe200078e00ff */
[----:B------:R-:W-:Y:S01]  /*3800*/  UIADD3 UR5, UPT, UPT, UR5, 0x110, URZ ;  /* 0x0000011005057890 */ /* 0x000fe2000fffe0ff */
[----:B------:R-:W-:Y:S01]  /*3810*/  SHF.L.U32 R3, R11, 0x1f, RZ ;  /* 0x0000001f0b037819 */ /* 0x000fe200000006ff */
[----:B------:R-:W-:-:S03]  /*3820*/  UMOV UR6, 0x40 ;  /* 0x0000004000067882 */ /* 0x000fc60000000000 */
[----:B------:R-:W-:Y:S01]  /*3830*/  UVIRTCOUNT.DEALLOC.SMPOOL 0x80 ;  /* 0x000000800000784c */ /* 0x000fe20000000000 */
[----:B--2---:R-:W-:Y:S02]  /*3840*/  ULEA UR4, UR4, UR6, 0x18 ;  /* 0x0000000604047291 */ /* 0x004fe4000f8ec0ff */
[----:B------:R-:W-:-:S07]  /*3850*/  ULEA UR6, UR15, UR5, 0x3 ;  /* 0x000000050f067291 */ /* 0x000fce000f8e18ff */
[----:B------:R2:W-:Y:S02]  /*3860*/  @P0 STS.U8 [UR4+0x1c], R0 ;  /* 0x00001c00ff000988 */ /* 0x0005e40008000004 */
[----:B------:R-:W4:Y:S02]  /*3870*/  SYNCS.PHASECHK.TRANS64.TRYWAIT P0, [UR6], R3 ;  /* 0x00000003ff0075a7 */ /* 0x000f240008001106 */
[----:B--2-4-:R-:W-:Y:S05]  /*3880*/  @!P0 BRA `(.L_x_64) ;  /* 0x0000004c00c08947 */ /* 0x014fea0003800000 */
.L_x_163:
[----:B-1----:R-:W-:-:S04]  /*3890*/  UIADD3 UR7, UPT, UPT, UR15, 0x1, URZ ;  /* 0x000000010f077890 */ /* 0x002fc8000fffe0ff */
[----:B------:R-:W-:-:S04]  /*38a0*/  UISETP.NE.AND UP0, UPT, UR7, 0x4, UPT ;  /* 0x000000040700788c */ /* 0x000fc8000bf05270 */
[----:B------:R-:W-:Y:S02]  /*38b0*/  USEL UR8, URZ, 0x1, UP0 ;  /* 0x00000001ff087887 */ /* 0x000fe40008000000 */
[----:B------:R-:W-:-:S04]  /*38c0*/  USEL UR7, UR7, URZ, UP0 ;  /* 0x000000ff07077287 */ /* 0x000fc80008000000 */
[----:B------:R-:W-:Y:S01]  /*38d0*/  ULEA UR6, UR7, UR5, 0x3 ;  /* 0x0000000507067291 */ /* 0x000fe2000f8e18ff */
[----:B------:R-:W-:-:S04]  /*38e0*/  LOP3.LUT R2, R11, UR8, RZ, 0x3c, !PT ;  /* 0x000000080b027c12 */ /* 0x000fc8000f8e3cff */
[----:B--2---:R-:W-:-:S04]  /*38f0*/  SHF.L.U32 R3, R2, 0x1f, RZ ;  /* 0x0000001f02037819 */ /* 0x004fc800000006ff */
[----:B------:R-:W1:Y:S02]  /*3900*/  SYNCS.PHASECHK.TRANS64.TRYWAIT P0, [UR6], R3 ;  /* 0x00000003ff0075a7 */ /* 0x000e640008001106 */
[----:B-1----:R-:W-:Y:S05]  /*3910*/  @!P0 BRA `(.L_x_65) ;  /* 0x0000004c00b48947 */ /* 0x002fea0003800000 */
.L_x_165:
        /* <DEDUP_REMOVED lines=9> */
.L_x_167:
[----:B------:R-:W-:-:S04]  /*39b0*/  UIADD3 UR7, UPT, UPT, UR7, 0x1, URZ ;  /* 0x0000000107077890 */ /* 0x000fc8000fffe0ff */
[----:B------:R-:W-:-:S04]  /*39c0*/  UISETP.NE.AND UP0, UPT, UR7, 0x4, UPT ;  /* 0x000000040700788c */ /* 0x000fc8000bf05270 */
[----:B------:R-:W-:Y:S02]  /*39d0*/  USEL UR6, URZ, 0x1, UP0 ;  /* 0x00000001ff067887 */ /* 0x000fe40008000000 */
[----:B------:R-:W-:-:S04]  /*39e0*/  USEL UR7, UR7, URZ, UP0 ;  /* 0x000000ff07077287 */ /* 0x000fc80008000000 */
[----:B------:R-:W-:Y:S01]  /*39f0*/  ULEA UR7, UR7, UR5, 0x3 ;  /* 0x0000000507077291 */ /* 0x000fe2000f8e18ff */
[----:B-1----:R-:W-:-:S04]  /*3a00*/  LOP3.LUT R3, R2, UR6, RZ, 0x3c, !PT ;  /* 0x0000000602037c12 */ /* 0x002fc8000f8e3cff */
[----:B------:R-:W-:-:S04]  /*3a10*/  SHF.L.U32 R3, R3, 0x1f, RZ ;  /* 0x0000001f03037819 */ /* 0x000fc800000006ff */
[----:B------:R-:W1:Y:S02]  /*3a20*/  SYNCS.PHASECHK.TRANS64.TRYWAIT P0, [UR7], R3 ;  /* 0x00000003ff0075a7 */ /* 0x000e640008001107 */
[----:B-1----:R-:W-:Y:S05]  /*3a30*/  @!P0 BRA `(.L_x_67) ;  /* 0x0000004c009c8947 */ /* 0x002fea0003800000 */
.L_x_169:
[----:B------:R-:W-:Y:S01]  /*3a40*/  NOP ;  /* 0x0000000000007918 */ /* 0x000fe20000000000 */
[----:B-1----:R-:W1:Y:S01]  /*3a50*/  LDS R0, [UR4+0x14] ;  /* 0x00001404ff007984 */ /* 0x002e620008000800 */
[----:B------:R-:W-:Y:S01]  /*3a60*/  ULOP3.LUT UR6, UR16, 0xffff, URZ, 0xc0, !UPT ;  /* 0x0000ffff10067892 */ /* 0x000fe2000f8ec0ff */
[----:B------:R-:W-:Y:S01]  /*3a70*/  UMOV UR8, 0xffff ;  /* 0x0000ffff00087882 */ /* 0x000fe20000000000 */
[----:B------:R-:W-:Y:S02]  /*3a80*/  UMOV UR5, 0x1 ;  /* 0x0000000100057882 */ /* 0x000fe40000000000 */
[----:B------:R-:W-:-:S04]  /*3a90*/  USHF.R.U32.HI UR6, URZ, 0x5, UR6 ;  /* 0x00000005ff067899 */ /* 0x000fc80008011606 */
[----:B------:R-:W-:Y:S02]  /*3aa0*/  USHF.L.U32 UR8, UR8, UR6, URZ ;  /* 0x0000000608087299 */ /* 0x000fe400080006ff */
[----:B------:R-:W-:-:S04]  /*3ab0*/  USHF.L.U32 UR5, UR5, UR6, URZ ;  /* 0x0000000605057299 */ /* 0x000fc800080006ff */
[----:B-1----:R-:W-:-:S04]  /*3ac0*/  LOP3.LUT R0, R0, UR8, RZ, 0xc0, !PT ;  /* 0x0000000800007c12 */ /* 0x002fc8000f8ec0ff */
[----:B------:R-:W-:-:S13]  /*3ad0*/  ISETP.NE.AND P0, PT, R0, UR8, PT ;  /* 0x0000000800007c0c */ /* 0x000fda000bf05270 */
[----:B------:R-:W-:Y:S05]  /*3ae0*/  @P0 BRA `(.L_x_68) ;  /* 0x0000000000580947 */ /* 0x000fea0003800000 */
[----:B------:R-:W1:Y:S02]  /*3af0*/  LDS R0, [UR4+0x18] ;  /* 0x00001804ff007984 */ /* 0x000e640008000800 */
[----:B-1----:R-:W-:-:S04]  /*3b00*/  LOP3.LUT R0, R0, UR5, RZ, 0xc0, !PT ;  /* 0x0000000500007c12 */ /* 0x002fc8000f8ec0ff */
[----:B------:R-:W-:-:S13]  /*3b10*/  ISETP.NE.AND P0, PT, R0, UR5, PT ;  /* 0x0000000500007c0c */ /* 0x000fda000bf05270 */
[----:B------:R-:W-:Y:S05]  /*3b20*/  @P0 BRA `(.L_x_69) ;  /* 0x00000000003c0947 */ /* 0x000fea0003800000 */
[----:B------:R-:W1:Y:S01]  /*3b30*/  S2R R2, SR_LANEID ;  /* 0x0000000000027919 */ /* 0x000e620000000000 */
[----:B------:R-:W-:Y:S01]  /*3b40*/  ULOP3.LUT UR8, URZ, UR8, URZ, 0x33, !UPT ;  /* 0x00000008ff087292 */ /* 0x000fe2000f8e33ff */
[----:B------:R-:W-:Y:S01]  /*3b50*/  LOP3.LUT R4, RZ, UR5, RZ, 0x33, !PT ;  /* 0x00000005ff047c12 */ /* 0x000fe2000f8e33ff */
[----:B------:R-:W-:Y:S02]  /*3b60*/  VOTEU.ANY UR7, UPT, PT ;  /* 0x0000000000077886 */ /* 0x000fe400038e0100 */
[----:B------:R-:W-:Y:S01]  /*3b70*/  UFLO.U32 UR7, UR7 ;  /* 0x00000007000772bd */ /* 0x000fe200080e0000 */
[----:B------:R-:W2:Y:S01]  /*3b80*/  REDUX UR5, R4 ;  /* 0x00000000040573c4 */ /* 0x000ea20000000000 */
[----:B------:R-:W-:-:S06]  /*3b90*/  IMAD.U32 R0, RZ, RZ, UR8 ;  /* 0x00000008ff007e24 */ /* 0x000fcc000f8e00ff */
[----:B------:R4:W-:Y:S01]  /*3ba0*/  UTCATOMSWS.AND URZ, UR8 ;  /* 0x0000000800ff79e3 */ /* 0x0009e20008000000 */
[----:B------:R-:W3:Y:S01]  /*3bb0*/  REDUX UR6, R0 ;  /* 0x00000000000673c4 */ /* 0x000ee20000000000 */
[----:B-1----:R-:W-:Y:S01]  /*3bc0*/  ISETP.EQ.U32.AND P0, PT, R2, UR7, PT ;  /* 0x0000000702007c0c */ /* 0x002fe2000bf02070 */
[----:B--2---:R-:W-:Y:S01]  /*3bd0*/  IMAD.U32 R2, RZ, RZ, UR5 ;  /* 0x00000005ff027e24 */ /* 0x004fe2000f8e00ff */
[----:B---3--:R-:W-:-:S11]  /*3be0*/  MOV R3, UR6 ;  /* 0x0000000600037c02 */ /* 0x008fd60008000f00 */
[----:B------:R4:W-:Y:S04]  /*3bf0*/  @P0 ATOMS.AND RZ, [UR4+0x14], R3 ;  /* 0x00001403ffff098c */ /* 0x0009e8000a800004 */
[----:B------:R4:W-:Y:S01]  /*3c00*/  @P0 ATOMS.AND RZ, [UR4+0x18], R2 ;  /* 0x00001802ffff098c */ /* 0x0009e2000a800004 */
[----:B------:R-:W-:Y:S05]  /*3c10*/  BRA `(.L_x_70) ;  /* 0x0000000000147947 */ /* 0x000fea0003800000 */
.L_x_69:
[----:B------:R-:W-:Y:S02]  /*3c20*/  MOV R2, 0x3c40 ;  /* 0x00003c4000027802 */ /* 0x000fe40000000f00 */
[----:B---3-5:R-:W-:Y:S05]  /*3c30*/  CALL.REL.NOINC `($__internal_0_$__cuda_sm10x_tcgen05_guardrail_trap_col_being_dealloced_not_returned_by_alloc) ;  /* 0x0000005000847944 */ /* 0x028fea0003c00000 */
[----:B------:R-:W-:Y:S05]  /*3c40*/  BRA `(.L_x_70) ;  /* 0x0000000000087947 */ /* 0x000fea0003800000 */
.L_x_68:
[----:B------:R-:W-:Y:S02]  /*3c50*/  MOV R2, 0x3c70 ;  /* 0x00003c7000027802 */ /* 0x000fe40000000f00 */
[----:B---3-5:R-:W-:Y:S05]  /*3c60*/  CALL.REL.NOINC `($__internal_2_$__cuda_sm10x_tcgen05_guardrail_trap_unallocated_columns_being_dealloced) ;  /* 0x0000005000907944 */ /* 0x028fea0003c00000 */
.L_x_70:
[----:B------:R-:W-:Y:S01]  /*3c70*/  NOP ;  /* 0x0000000000007918 */ /* 0x000fe20000000000 */
[----:B----4-:R-:W-:Y:S05]  /*3c80*/  EXIT ;  /* 0x000000000000794d */ /* 0x010fea0003800000 */
.L_x_52:
[----:B------:R-:W-:-:S09]  /*3c90*/  UISETP.NE.OR UP2, UPT, UR8, 0x3, !UP2 ;  /* 0x000000030800788c */ /* 0x000fd2000d745670 */
[----:B------:R-:W-:Y:S05]  /*3ca0*/  BRA.U UP2, `(.L_x_71) ;  /* 0x0000001102147547 */ /* 0x000fea000b800000 */
[----:B------:R-:W1:Y:S01]  /*3cb0*/  LDC R0, c[0x0][0xb30] ;  /* 0x0002cc00ff007b82 */ /* 0x000e620000000800 */
[----:B------:R-:W2:Y:S01]  /*3cc0*/  LDCU.64 UR8, c[0x0][0x888] ;  /* 0x00011100ff0877ac */ /* 0x000ea20008000a00 */
[----:B------:R-:W-:Y:S02]  /*3cd0*/  HFMA2 R25, -RZ, RZ, 0, 0 ;  /* 0x00000000ff197431 */ /* 0x000fe400000001ff */
[----:B------:R-:W-:Y:S01]  /*3ce0*/  IMAD.MOV.U32 R32, RZ, RZ, 0x1 ;  /* 0x00000001ff207424 */ /* 0x000fe200078e00ff */
[----:B------:R-:W-:Y:S01]  /*3cf0*/  MOV R23, 0x1000 ;  /* 0x0000100000177802 */ /* 0x000fe20000000f00 */
[----:B------:R-:W4:Y:S01]  /*3d00*/  LDCU.64 UR4, c[0x0][0x890] ;  /* 0x00011200ff0477ac */ /* 0x000f220008000a00 */
[----:B------:R-:W-:Y:S01]  /*3d10*/  IMAD.MOV.U32 R27, RZ, RZ, RZ ;  /* 0x000000ffff1b7224 */ /* 0x000fe200078e00ff */
[----:B------:R-:W3:Y:S01]  /*3d20*/  LDC R19, c[0x0][0x370] ;  /* 0x0000dc00ff137b82 */ /* 0x000ee20000000800 */
[----:B------:R-:W-:Y:S01]  /*3d30*/  UMOV UR7, 0x400 ;  /* 0x0000040000077882 */ /* 0x000fe20000000000 */
[----:B------:R-:W-:-:S02]  /*3d40*/  UPLOP3.LUT UP1, UPT, UPT, UPT, UPT, 0x40, 0x4 ;  /* 0x000000000004789c */ /* 0x000fc40003f2e870 */
[----:B------:R-:W-:-:S04]  /*3d50*/  ULEA UR7, UR37, UR7, 0x18 ;  /* 0x0000000725077291 */ /* 0x000fc8000f8ec0ff */
[----:B------:R-:W3:Y:S01]  /*3d60*/  LDC R2, c[0x0][0xb0c] ;  /* 0x0002c300ff027b82 */ /* 0x000ee20000000800 */
[----:B------:R-:W-:Y:S02]  /*3d70*/  UIADD3 UR13, UPT, UPT, UR7, 0x98, URZ ;  /* 0x00000098070d7890 */ /* 0x000fe4000fffe0ff */
[----:B--2---:R-:W-:Y:S02]  /*3d80*/  UISETP.NE.U32.AND UP2, UPT, UR8, URZ, UPT ;  /* 0x000000ff0800728c */ /* 0x004fe4000bf45070 */
[----:B------:R-:W-:Y:S02]  /*3d90*/  UIADD3 UR33, UPT, UPT, UR7, 0x80, URZ ;  /* 0x0000008007217890 */ /* 0x000fe4000fffe0ff */
[----:B----4-:R-:W-:Y:S01]  /*3da0*/  UISETP.NE.U32.AND UP3, UPT, UR4, URZ, UPT ;  /* 0x000000ff0400728c */ /* 0x010fe2000bf65070 */
[----:B------:R-:W2:Y:S01]  /*3db0*/  LDC R18, c[0x0][0xb20] ;  /* 0x0002c800ff127b82 */ /* 0x000ea20000000800 */
[----:B-1----:R-:W-:Y:S01]  /*3dc0*/  ISETP.NE.AND P1, PT, R0, 0x1, PT ;  /* 0x000000010000780c */ /* 0x002fe20003f25270 */
[----:B------:R-:W-:-:S02]  /*3dd0*/  UISETP.NE.AND.EX UP2, UPT, UR9, URZ, UPT, UP2 ;  /* 0x000000ff0900728c */ /* 0x000fc4000bf45320 */
[----:B------:R-:W-:Y:S02]  /*3de0*/  UIADD3 UR25, UPT, UPT, UR7, 0x88, URZ ;  /* 0x0000008807197890 */ /* 0x000fe4000fffe0ff */
[----:B------:R-:W-:Y:S02]  /*3df0*/  UIADD3 UR17, UPT, UPT, UR7, 0x90, URZ ;  /* 0x0000009007117890 */ /* 0x000fe4000fffe0ff */
[----:B------:R-:W1:Y:S01]  /*3e00*/  LDC.64 R36, c[0x0][0x348] ;  /* 0x0000d200ff247b82 */ /* 0x000e620000000a00 */
[----:B------:R-:W-:Y:S02]  /*3e10*/  UPRMT UR13, UR37, 0x654, UR13 ;  /* 0x00000654250d7896 */ /* 0x000fe4000800000d */
[----:B------:R-:W-:-:S05]  /*3e20*/  UISETP.NE.AND.EX UP3, UPT, UR5, URZ, UPT, UP3 ;  /* 0x000000ff0500728c */ /* 0x000fca000bf65330 */
[----:B------:R-:W4:Y:S08]  /*3e30*/  LDC.64 R16, c[0x0][0xb10] ;  /* 0x0002c400ff107b82 */ /* 0x000f300000000a00 */
[----:B------:R-:W1:Y:S08]  /*3e40*/  LDC.64 R6, c[0x0][0xb18] ;  /* 0x0002c600ff067b82 */ /* 0x000e700000000a00 */
[----:B------:R-:W1:Y:S08]  /*3e50*/  LDC.64 R4, c[0x0][0xb28] ;  /* 0x0002ca00ff047b82 */ /* 0x000e700000000a00 */
[----:B--23--:R-:W1:Y:S02]  /*3e60*/  LDC R22, c[0x0][0x374] ;  /* 0x0000dd00ff167b82 */ /* 0x00ce640000000800 */
.L_x_82:
[----:B------:R-:W-:Y:S02]  /*3e70*/  LEA R0, R27, UR7, 0x3 ;  /* 0x000000071b007c11 */ /* 0x000fe4000f8e18ff */
[----:B------:R-:W-:Y:S02]  /*3e80*/  SHF.L.U32 R3, R25, 0x1f, RZ ;  /* 0x0000001f19037819 */ /* 0x000fe400000006ff */
[----:B------:R-:W-:Y:S02]  /*3e90*/  LEA R28, R27, UR7, 0x4 ;  /* 0x000000071b1c7c11 */ /* 0x000fe4000f8e20ff */
[----:B--2---:R-:W2:Y:S02]  /*3ea0*/  SYNCS.PHASECHK.TRANS64.TRYWAIT P0, [R0+URZ+0xd0], R3 ;  /* 0x0000d003000075a7 */ /* 0x004ea400080011ff */
[----:B--2---:R-:W-:Y:S05]  /*3eb0*/  @!P0 BRA `(.L_x_72) ;  /* 0x0000004800948947 */ /* 0x004fea0003800000 */
.L_x_170:
[----:B------:R-:W-:Y:S01]  /*3ec0*/  ISETP.GE.AND P0, PT, R26, 0x1, PT ;  /* 0x000000011a00780c */ /* 0x000fe20003f06270 */
[----:B------:R-:W3:Y:S01]  /*3ed0*/  LDS.128 R28, [R28+0x160] ;  /* 0x000160001c1c7984 */ /* 0x000ee20000000c00 */
[----:B--2---:R-:W-:Y:S01]  /*3ee0*/  VIADD R0, R0, 0xe0 ;  /* 0x000000e000007836 */ /* 0x004fe20000000000 */
[----:B------:R-:W-:Y:S01]  /*3ef0*/  @!PT LDS RZ, [RZ] ;  /* 0x00000000fffff984 */ /* 0x000fe20000000800 */
[----:B------:R-:W-:Y:S01]  /*3f00*/  @!PT LDS RZ, [RZ] ;  /* 0x00000000fffff984 */ /* 0x000fe20000000800 */
[----:B------:R-:W-:Y:S01]  /*3f10*/  @!PT LDS RZ, [RZ] ;  /* 0x00000000fffff984 */ /* 0x000fe20000000800 */
[----:B------:R-:W-:Y:S01]  /*3f20*/  @!PT LDS RZ, [RZ] ;  /* 0x00000000fffff984 */ /* 0x000fe20000000800 */
[----:B------:R2:W-:Y:S06]  /*3f30*/  MEMBAR.ALL.CTA ;  /* 0x0000000000007992 */ /* 0x0005ec0000008000 */
[----:B--2---:R-:W2:Y:S01]  /*3f40*/  FENCE.VIEW.ASYNC.S ;  /* 0x00000000000073c6 */ /* 0x004ea20000000000 */
[----:B------:R-:W-:Y:S04]  /*3f50*/  PRMT R0, RZ, 0x654, R0 ;  /* 0x00000654ff007816 */ /* 0x000fe80000000000 */
[----:B--2---:R2:W-:Y:S01]  /*3f60*/  SYNCS.ARRIVE.TRANS64.RED.A1T0 RZ, [R0+URZ], RZ ;  /* 0x000000ff00ff79a7 */ /* 0x0045e200081004ff */
[----:B---3--:R-:W-:Y:S11]  /*3f70*/  LOP3.LUT P3, RZ, R30, 0x1, RZ, 0xc0, !PT ;  /* 0x000000011eff7812 */ /* 0x008ff6000786c0ff */
[----:B------:R-:W-:Y:S02]  /*3f80*/  @!UPT UIADD3 URZ, UPT, UPT, URZ, URZ, URZ ;  /* 0x000000fffffff290 */ /* 0x000fe4000fffe0ff */
[----:B------:R-:W-:Y:S02]  /*3f90*/  @P3 MOV R13, R28 ;  /* 0x0000001c000d3202 */ /* 0x000fe40000000f00 */
[----:B------:R-:W-:Y:S01]  /*3fa0*/  @P3 LOP3.LUT R8, R29, 0xffff, RZ, 0xc0, !PT ;  /* 0x0000ffff1d083812 */ /* 0x000fe200078ec0ff */
[----:B--2---:R-:W-:Y:S06]  /*3fb0*/  @!P0 BRA `(.L_x_73) ;  /* 0x0000000000a48947 */ /* 0x004fec0003800000 */
[----:B-1---5:R-:W-:Y:S01]  /*3fc0*/  IMAD.HI.U32 R33, R22, R7, RZ ;  /* 0x0000000716217227 */ /* 0x022fe200078e00ff */
[----:B------:R-:W-:Y:S02]  /*3fd0*/  ISETP.NE.AND P0, PT, R6, 0x1, PT ;  /* 0x000000010600780c */ /* 0x000fe40003f05270 */
[----:B------:R-:W-:Y:S01]  /*3fe0*/  ISETP.NE.AND P2, PT, R26, 0x1, PT ;  /* 0x000000011a00780c */ /* 0x000fe20003f45270 */
[----:B----4-:R-:W-:Y:S01]  /*3ff0*/  IMAD.HI.U32 R34, R19, R16, RZ ;  /* 0x0000001013227227 */ /* 0x010fe200078e00ff */
[----:B------:R-:W-:Y:S02]  /*4000*/  SHF.R.U32.HI R33, RZ, R18, R33 ;  /* 0x00000012ff217219 */ /* 0x000fe40000011621 */
[----:B------:R-:W-:Y:S01]  /*4010*/  ISETP.NE.AND P4, PT, R2, 0x1, PT ;  /* 0x000000010200780c */ /* 0x000fe20003f85270 */
[----:B------:R-:W-:Y:S01]  /*4020*/  IMAD.HI.U32 R38, R13, R16, RZ ;  /* 0x000000100d267227 */ /* 0x000fe200078e00ff */
[----:B------:R-:W-:Y:S02]  /*4030*/  SHF.R.U32.HI R34, RZ, R17, R34 ;  /* 0x00000011ff227219 */ /* 0x000fe40000011622 */
[----:B------:R-:W-:Y:S01]  /*4040*/  SEL R3, R22, R33, !P0 ;  /* 0x0000002116037207 */ /* 0x000fe20004000000 */
[C---:B------:R-:W-:Y:S01]  /*4050*/  IMAD.HI.U32 R33, R8.reuse, R7, RZ ;  /* 0x0000000708217227 */ /* 0x040fe200078e00ff */
[----:B------:R-:W-:Y:S02]  /*4060*/  SEL R11, R19, R34, !P4 ;  /* 0x00000022130b7207 */ /* 0x000fe40006000000 */
[----:B------:R-:W-:Y:S01]  /*4070*/  SHF.R.U32.HI R38, RZ, R17, R38 ;  /* 0x00000011ff267219 */ /* 0x000fe20000011626 */
[----:B------:R-:W-:Y:S01]  /*4080*/  IMAD.HI.U32 R40, R3, R4, RZ ;  /* 0x0000000403287227 */ /* 0x000fe200078e00ff */
[----:B------:R-:W-:Y:S03]  /*4090*/  SHF.R.U32.HI R33, RZ, R18, R33 ;  /* 0x00000012ff217219 */ /* 0x000fe60000011621 */
[----:B------:R-:W-:Y:S01]  /*40a0*/  IMAD.HI.U32 R34, R11, R4, RZ ;  /* 0x000000040b227227 */ /* 0x000fe200078e00ff */
[----:B------:R-:W-:Y:S02]  /*40b0*/  @P2 SHF.R.U32.HI R3, RZ, R5, R40 ;  /* 0x00000005ff032219 */ /* 0x000fe40000011628 */
[----:B------:R-:W-:Y:S02]  /*40c0*/  SEL R9, R8, R33, !P0 ;  /* 0x0000002108097207 */ /* 0x000fe40004000000 */
[----:B------:R-:W-:Y:S01]  /*40d0*/  @P2 SHF.R.U32.HI R11, RZ, R5, R34 ;  /* 0x00000005ff0b2219 */ /* 0x000fe20000011622 */
[C---:B------:R-:W-:Y:S01]  /*40e0*/  IMAD R10, R26.reuse, R3, RZ ;  /* 0x000000031a0a7224 */ /* 0x040fe200078e02ff */
[----:B------:R-:W-:Y:S01]  /*40f0*/  SEL R3, R13, R38, !P4 ;  /* 0x000000260d037207 */ /* 0x000fe20006000000 */
[C---:B------:R-:W-:Y:S03]  /*4100*/  IMAD.HI.U32 R14, R9.reuse, R4, RZ ;  /* 0x00000004090e7227 */ /* 0x040fe600078e00ff */
[----:B------:R-:W-:Y:S01]  /*4110*/  ISETP.GE.AND P0, PT, R9, R10, PT ;  /* 0x0000000a0900720c */ /* 0x000fe20003f06270 */
[C---:B------:R-:W-:Y:S01]  /*4120*/  IMAD R12, R26.reuse, R11, RZ ;  /* 0x0000000b1a0c7224 */ /* 0x040fe200078e02ff */
[-C--:B------:R-:W-:Y:S04]  /*4130*/  SHF.R.U32.HI R14, RZ, R5.reuse, R14 ;  /* 0x00000005ff0e7219 */ /* 0x080fe8000001160e */
[----:B------:R-:W-:Y:S02]  /*4140*/  ISETP.GE.OR P0, PT, R3, R12, P0 ;  /* 0x0000000c0300720c */ /* 0x000fe40000706670 */
[----:B------:R-:W-:Y:S05]  /*4150*/  SEL R15, R9, R14, !P2 ;  /* 0x0000000e090f7207 */ /* 0x000fea0005000000 */
[----:B------:R-:W-:Y:S04]  /*4160*/  IMAD.MOV R14, RZ, RZ, -R15 ;  /* 0x000000ffff0e7224 */ /* 0x000fe800078e0a0f */
[----:B------:R-:W-:Y:S02]  /*4170*/  IMAD R14, R26, R14, R9 ;  /* 0x0000000e1a0e7224 */ /* 0x000fe400078e0209 */
[C---:B------:R-:W-:Y:S05]  /*4180*/  @!P0 IMAD.HI.U32 R10, R3.reuse, R4, RZ ;  /* 0x00000004030a8227 */ /* 0x040fea00078e00ff */
[----:B------:R-:W-:Y:S04]  /*4190*/  @!P0 SHF.R.U32.HI R10, RZ, R5, R10 ;  /* 0x00000005ff0a8219 */ /* 0x000fe8000001160a */
[----:B------:R-:W-:Y:S01]  /*41a0*/  @!P0 SEL R0, R3, R10, !P2 ;  /* 0x0000000a03008207 */ /* 0x000fe20005000000 */
[----:B------:R-:W-:Y:S03]  /*41b0*/  IMAD.MOV R10, RZ, RZ, -R3 ;  /* 0x000000ffff0a7224 */ /* 0x000fe600078e0a03 */
[----:B------:R-:W-:Y:S01]  /*41c0*/  @!P0 IADD3 R15, PT, PT, R15, -R0, RZ ;  /* 0x800000000f0f8210 */ /* 0x000fe20007ffe0ff */
[----:B------:R-:W-:Y:S01]  /*41d0*/  @!P0 IMAD R0, R11, R14, R0 ;  /* 0x0000000e0b008224 */ /* 0x000fe200078e0200 */
[----:B------:R-:W-:Y:S01]  /*41e0*/  IADD3 R11, PT, PT, -R9, RZ, RZ ;  /* 0x000000ff090b7210 */ /* 0x000fe20007ffe1ff */
[----:B------:R-:W-:Y:S02]  /*41f0*/  IMAD R13, R2, R10, R13 ;  /* 0x0000000a020d7224 */ /* 0x000fe400078e020d */
[----:B------:R-:W-:Y:S02]  /*4200*/  @!P0 IMAD R9, R15, R26, R3 ;  /* 0x0000001a0f098224 */ /* 0x000fe400078e0203 */
[----:B------:R-:W-:Y:S02]  /*4210*/  @!P0 IMAD.MOV.U32 R3, RZ, RZ, R0 ;  /* 0x000000ffff038224 */ /* 0x000fe400078e0000 */
[----:B------:R-:W-:Y:S02]  /*4220*/  IMAD R8, R6, R11, R8 ;  /* 0x0000000b06087224 */ /* 0x000fe400078e0208 */
[----:B------:R-:W-:Y:S02]  /*4230*/  IMAD R13, R3, R2, R13 ;  /* 0x00000002030d7224 */ /* 0x000fe400078e020d */
[----:B------:R-:W-:Y:S02]  /*4240*/  IMAD R8, R9, R6, R8 ;  /* 0x0000000609087224 */ /* 0x000fe400078e0208 */
.L_x_73:
[----:B------:R-:W-:Y:S05]  /*4250*/  BRA.U UP1, `(.L_x_74) ;  /* 0x0000000101107547 */ /* 0x000fea000b800000 */
[----:B------:R-:W-:Y:S04]  /*4260*/  MOV R0, UR6 ;  /* 0x0000000600007c02 */ /* 0x000fe80008000f00 */
[----:B------:R-:W-:Y:S04]  /*4270*/  SHF.L.U32 R3, R0, 0x1f, RZ ;  /* 0x0000001f00037819 */ /* 0x000fe800000006ff */
[----:B------:R-:W2:Y:S02]  /*4280*/  SYNCS.PHASECHK.TRANS64.TRYWAIT P0, [UR7+0xc8], R3 ;  /* 0x0000c803ff0075a7 */ /* 0x000ea40008001107 */
[----:B--2---:R-:W-:Y:S05]  /*4290*/  @!P0 BRA `(.L_x_75) ;  /* 0x0000004400b08947 */ /* 0x004fea0003800000 */
.L_x_74:
[----:B------:R-:W-:Y:S02]  /*42a0*/  R2UR UR35, R21 ;  /* 0x00000000152372ca */ /* 0x000fe400000e0000 */
[----:B------:R-:W-:Y:S02]  /*42b0*/  R2UR UR34, R20 ;  /* 0x00000000142272ca */ /* 0x000fe400000e0000 */
[----:B------:R-:W-:Y:S02]  /*42c0*/  ISETP.NE.U32.AND P2, PT, RZ, UR4, PT ;  /* 0x00000004ff007c0c */ /* 0x000fe4000bf45070 */
[----:B------:R-:W-:Y:S02]  /*42d0*/  SHF.L.U32 R12, R32, 0x1f, RZ ;  /* 0x0000001f200c7819 */ /* 0x000fe400000006ff */
[----:B------:R-:W-:Y:S05]  /*42e0*/  ISETP.NE.AND.EX P2, PT, RZ, UR5, PT, P2 ;  /* 0x00000005ff007c0c */ /* 0x000fea000bf45320 */
[----:B------:R-:W-:Y:S02]  /*42f0*/  USHF.L.U32 UR35, UR35, 0x6, URZ ;  /* 0x0000000623237899 */ /* 0x000fe400080006ff */
[----:B------:R-:W-:Y:S01]  /*4300*/  USHF.L.U32 UR34, UR34, 0x7, URZ ;  /* 0x0000000722227899 */ /* 0x000fe200080006ff */
[----:B------:R-:W-:Y:S11]  /*4310*/  BRA.U !UP3, `(.L_x_76) ;  /* 0x000000010b347547 */ /* 0x000ff6000b800000 */
[----:B------:R-:W-:Y:S01]  /*4320*/  UPLOP3.LUT UP0, UPT, UPT, UPT, UP2, 0x80, 0x8 ;  /* 0x000000000008789c */ /* 0x000fe20003f0f020 */
[----:B--2---:R-:W-:Y:S02]  /*4330*/  HFMA2 R0, -RZ, RZ, 0, 5.9604644775390625e-08 ;  /* 0x00000001ff007431 */ /* 0x004fe400000001ff */
[----:B------:R-:W-:Y:S03]  /*4340*/  IMAD.MOV.U32 R59, RZ, RZ, 0x1 ;  /* 0x00000001ff3b7424 */ /* 0x000fe600078e00ff */
[----:B------:R-:W-:Y:S05]  /*4350*/  PLOP3.LUT P0, PT, PT, PT, UP0, 0x80, 0x8 ;  /* 0x000000000008781c */ /* 0x000fea0003f0f008 */
[----:B------:R-:W2:Y:S01]  /*4360*/  @UP0 LDCU.64 UR10, c[0x0][0x888] ;  /* 0x00011100ff0a07ac */ /* 0x000ea20008000a00 */
[----:B------:R-:W-:Y:S07]  /*4370*/  @UP0 UIMAD UR8, UR36, UR4, URZ ;  /* 0x00000004240802a4 */ /* 0x000fee000f8e02ff */
[----:B------:R-:W-:Y:S01]  /*4380*/  @!P0 PRMT R59, R0, 0x7610, R59 ;  /* 0x00007610003b8816 */ /* 0x000fe2000000003b */
[----:B--2---:R-:W-:Y:S03]  /*4390*/  @UP0 UIMAD.WIDE UR10, UR8, 0x4, UR10 ;  /* 0x00000004080a08a5 */ /* 0x004fe6000f8e020a */
[----:B------:R-:W2:Y:S03]  /*43a0*/  @!UP0 LDCU UR8, c[0x0][0x880] ;  /* 0x00011000ff0887ac */ /* 0x000ea60008000800 */
[----:B------:R-:W-:Y:S01]  /*43b0*/  IMAD.U32 R10, RZ, RZ, UR10 ;  /* 0x0000000aff0a7e24 */ /* 0x000fe2000f8e00ff */
[----:B------:R-:W-:Y:S05]  /*43c0*/  MOV R11, UR11 ;  /* 0x0000000b000b7c02 */ /* 0x000fea0008000f00 */
[----:B-----5:R3:W5:Y:S02]  /*43d0*/  @P0 LDG.E R35, desc[UR46][R10.64] ;  /* 0x0000002e0a230981 */ /* 0x020764000c1e1900 */
[----:B--23--:R-:W-:Y:S07]  /*43e0*/  @!P0 IMAD.U32 R35, RZ, RZ, UR8 ;  /* 0x00000008ff238e24 */ /* 0x00cfee000f8e00ff */
.L_x_76:
[----:B-----5:R-:W-:Y:S01]  /*43f0*/  @!P2 FSETP.EQ.AND P0, PT, R35, RZ, PT ;  /* 0x000000ff2300a20b */ /* 0x020fe20003f02000 */
[----:B------:R-:W-:Y:S01]  /*4400*/  @!UPT UIADD3 URZ, UPT, UPT, URZ, URZ, URZ ;  /* 0x000000fffffff290 */ /* 0x000fe2000fffe0ff */
[----:B------:R-:W-:Y:S11]  /*4410*/  @!P2 BRA `(.L_x_77) ;  /* 0x000000000014a947 */ /* 0x000ff60003800000 */
[----:B------:R-:W-:Y:S02]  /*4420*/  LOP3.LUT P2, RZ, R59, 0xff, RZ, 0xc0, !PT ;  /* 0x000000ff3bff7812 */ /* 0x000fe4000784c0ff */
[----:B------:R-:W-:Y:S04]  /*4430*/  PLOP3.LUT P0, PT, PT, PT, UP0, 0x80, 0x8 ;  /* 0x000000000008781c */ /* 0x000fe80003f0f008 */
[----:B------:R-:W-:Y:S07]  /*4440*/  PLOP3.LUT P0, PT, P0, PT, PT, 0x8, 0x80 ;  /* 0x000000000080781c */ /* 0x000fee000070e170 */
[----:B------:R-:W-:Y:S11]  /*4450*/  @P2 FSETP.EQ.AND P0, PT, R35, RZ, PT ;  /* 0x000000ff2300220b */ /* 0x000ff60003f02000 */
[----:B------:R-:W-:Y:S02]  /*4460*/  @!UPT UIADD3 URZ, UPT, UPT, URZ, URZ, URZ ;  /* 0x000000fffffff290 */ /* 0x000fe4000fffe0ff */
.L_x_77:
[----:B------:R-:W3:Y:S01]  /*4470*/  SYNCS.PHASECHK.TRANS64.TRYWAIT P2, [UR7+0xa0], R12 ;  /* 0x0000a00cff0075a7 */ /* 0x000ee20008041107 */
[----:B------:R-:W-:Y:S04]  /*4480*/  ELECT P4, URZ, PT ;  /* 0x0000000000ff782f */ /* 0x000fe80003880000 */
[----:B------:R-:W-:Y:S11]  /*4490*/  PLOP3.LUT P4, PT, P0, P4, PT, 0xf2, 0x2f ;  /* 0x00000000002f781c */ /* 0x000ff60000789e72 */
[----:B------:R-:W-:Y:S02]  /*44a0*/  @!UPT UIADD3 URZ, UPT, UPT, URZ, URZ, URZ ;  /* 0x000000fffffff290 */ /* 0x000fe4000fffe0ff */
[----:B-1----:R-:W-:Y:S05]  /*44b0*/  @!P4 IADD3 R9, P0, PT, R36, 0x580, RZ ;  /* 0x000005802409c810 */ /* 0x002fea0007f1e0ff */
[----:B--2---:R-:W-:Y:S01]  /*44c0*/  @!P4 IMAD.X R0, RZ, RZ, R37, P0 ;  /* 0x000000ffff00c224 */ /* 0x004fe200000e0625 */
[----:B---3--:R-:W-:Y:S07]  /*44d0*/  @!P2 BRA `(.L_x_78) ;  /* 0x000000440038a947 */ /* 0x008fee0003800000 */
.L_x_173:
[----:B------:R-:W-:Y:S01]  /*44e0*/  @!P4 R2UR UR8, R0 ;  /* 0x000000000008c2ca */ /* 0x000fe200000e0000 */
[----:B------:R-:W-:Y:S01]  /*44f0*/  VOTEU.ALL UP1, P4 ;  /* 0x0000000000ff7886 */ /* 0x000fe20002020000 */
[----:B------:R-:W-:Y:S01]  /*4500*/  @!P4 R2UR UR9, R9 ;  /* 0x000000000909c2ca */ /* 0x000fe200000e0000 */
[----:B------:R-:W-:Y:S01]  /*4510*/  @!P4 IMAD.MOV.U32 R0, RZ, RZ, 0x1000 ;  /* 0x00001000ff00c424 */ /* 0x000fe200078e00ff */
[----:B------:R-:W-:Y:S01]  /*4520*/  UMOV UR10, 0x0 ;  /* 0x00000000000a7882 */ /* 0x000fe20000000000 */
[----:B------:R-:W-:Y:S01]  /*4530*/  UMOV UR11, 0x10000000 ;  /* 0x10000000000b7882 */ /* 0x000fe20000000000 */
[----:B------:R-:W-:Y:S01]  /*4540*/  @!UP1 UIADD3 UR32, UPT, UPT, UR7, 0x200, URZ ;  /* 0x0000020007209890 */ /* 0x000fe2000fffe0ff */
[----:B------:R-:W-:Y:S01]  /*4550*/  @!P4 IADD3 R9, P0, PT, R36, 0x580, RZ ;  /* 0x000005802409c810 */ /* 0x000fe20007f1e0ff */
[----:B------:R-:W-:Y:S05]  /*4560*/  VOTEU.ALL UP1, P4 ;  /* 0x0000000000ff7886 */ /* 0x000fea0002020000 */
[----:B------:R-:W-:Y:S01]  /*4570*/  IMAD.U32 R11, RZ, RZ, UR8 ;  /* 0x00000008ff0b7e24 */ /* 0x000fe2000f8e00ff */
[----:B------:R-:W-:Y:S01]  /*4580*/  UPRMT UR8, UR37, 0x654, UR33 ;  /* 0x0000065425087896 */ /* 0x000fe20008000021 */
[----:B------:R-:W-:Y:S03]  /*4590*/  IMAD.U32 R10, RZ, RZ, UR9 ;  /* 0x00000009ff0a7e24 */ /* 0x000fe6000f8e00ff */
[----:B------:R-:W-:Y:S02]  /*45a0*/  @!P4 R2UR UR15, R11 ;  /* 0x000000000b0fc2ca */ /* 0x000fe400000e0000 */
[----:B------:R-:W-:Y:S11]  /*45b0*/  @!P4 R2UR UR14, R10 ;  /* 0x000000000a0ec2ca */ /* 0x000ff600000e0000 */
[----:B------:R-:W-:Y:S02]  /*45c0*/  @!UPT UIADD3 URZ, UPT, UPT, URZ, URZ, URZ ;  /* 0x000000fffffff290 */ /* 0x000fe4000fffe0ff */
[----:B------:R2:W-:Y:S01]  /*45d0*/  @!UP1 UTMALDG.3D [UR32], [UR14], desc[UR10] ;  /* 0x00000a200e0095b4 */ /* 0x0005e20008011000 */
[----:B------:R3:W-:Y:S01]  /*45e0*/  @!P4 SYNCS.ARRIVE.TRANS64.RED.A0TR RZ, [UR7+0x80], R0 ;  /* 0x00008000ffffc9a7 */ /* 0x0007e20008300407 */
[----:B------:R-:W-:Y:S01]  /*45f0*/  SYNCS.ARRIVE.TRANS64.RED.A1T0 RZ, [UR8], RZ ;  /* 0x000000ffffff79a7 */ /* 0x000fe20008100408 */
[----:B---3--:R-:W-:Y:S01]  /*4600*/  @!P4 IMAD.X R0, RZ, RZ, R37, P0 ;  /* 0x000000ffff00c224 */ /* 0x008fe200000e0625 */
[----:B------:R-:W3:Y:S02]  /*4610*/  SYNCS.PHASECHK.TRANS64.TRYWAIT P2, [UR7+0xa8], R12 ;  /* 0x0000a80cff0075a7 */ /* 0x000ee40008041107 */
[----:B--23--:R-:W-:Y:S05]  /*4620*/  @!P2 BRA `(.L_x_79) ;  /* 0x0000004000fca947 */ /* 0x00cfea0003800000 */
.L_x_175:
        /* <DEDUP_REMOVED lines=8> */
[----:B------:R-:W-:Y:S01]  /*46b0*/  @!UP1 UIADD3 UR24, UPT, UPT, UR7, 0x1200, URZ ;  /* 0x0000120007189890 */ /* 0x000fe2000fffe0ff */
[----:B------:R-:W-:Y:S01]  /*46c0*/  VOTEU.ALL UP1, P4 ;  /* 0x0000000000ff7886 */ /* 0x000fe20002020000 */
[----:B------:R-:W-:Y:S01]  /*46d0*/  UMOV UR27, UR35 ;  /* 0x00000023001b7c82 */ /* 0x000fe20008000000 */
[----:B------:R-:W-:Y:S02]  /*46e0*/  UMOV UR28, UR36 ;  /* 0x00000024001c7c82 */ /* 0x000fe40008000000 */
[----:B------:R-:W-:Y:S01]  /*46f0*/  IMAD.U32 R11, RZ, RZ, UR8 ;  /* 0x00000008ff0b7e24 */ /* 0x000fe2000f8e00ff */
[----:B------:R-:W-:Y:S01]  /*4700*/  UPRMT UR8, UR37, 0x654, UR25 ;  /* 0x0000065425087896 */ /* 0x000fe20008000019 */
[----:B------:R-:W-:Y:S02]  /*4710*/  IMAD.U32 R10, RZ, RZ, UR9 ;  /* 0x00000009ff0a7e24 */ /* 0x000fe4000f8e00ff */
[----:B------:R-:W-:Y:S01]  /*4720*/  @!P4 IMAD.X R20, RZ, RZ, R37, P0 ;  /* 0x000000ffff14c224 */ /* 0x000fe200000e0625 */
[----:B------:R-:W-:Y:S02]  /*4730*/  @!P4 R2UR UR15, R11 ;  /* 0x000000000b0fc2ca */ /* 0x000fe400000e0000 */
[----:B------:R-:W-:Y:S11]  /*4740*/  @!P4 R2UR UR14, R10 ;  /* 0x000000000a0ec2ca */ /* 0x000ff600000e0000 */
[----:B------:R-:W-:Y:S02]  /*4750*/  @!UPT UIADD3 URZ, UPT, UPT, URZ, URZ, URZ ;  /* 0x000000fffffff290 */ /* 0x000fe4000fffe0ff */
[----:B------:R2:W-:Y:S01]  /*4760*/  @!UP1 UTMALDG.3D [UR24], [UR14], desc[UR10] ;  /* 0x00000a180e0095b4 */ /* 0x0005e20008011000 */
[----:B------:R2:W-:Y:S01]  /*4770*/  @!P4 SYNCS.ARRIVE.TRANS64.RED.A0TR RZ, [UR7+0x88], R0 ;  /* 0x00008800ffffc9a7 */ /* 0x0005e20008300407 */
[----:B------:R-:W-:Y:S01]  /*4780*/  SYNCS.ARRIVE.TRANS64.RED.A1T0 RZ, [UR8], RZ ;  /* 0x000000ffffff79a7 */ /* 0x000fe20008100408 */
[----:B------:R-:W3:Y:S02]  /*4790*/  SYNCS.PHASECHK.TRANS64.TRYWAIT P2, [UR7+0xb0], R12 ;  /* 0x0000b00cff0075a7 */ /* 0x000ee40008041107 */
[----:B--23--:R-:W-:Y:S05]  /*47a0*/  @!P2 BRA `(.L_x_80) ;  /* 0x0000004000b4a947 */ /* 0x00cfea0003800000 */
.L_x_177:
[----:B------:R-:W2:Y:S01]  /*47b0*/  LDC.64 R14, c[0x0][0xb10] ;  /* 0x0002c400ff0e7b82 */ /* 0x000ea20000000a00 */
[----:B------:R-:W-:Y:S01]  /*47c0*/  @!P4 R2UR UR8, R20 ;  /* 0x000000001408c2ca */ /* 0x000fe200000e0000 */
[----:B------:R-:W-:Y:S01]  /*47d0*/  VOTEU.ALL UP1, P4 ;  /* 0x0000000000ff7886 */ /* 0x000fe20002020000 */
[----:B------:R-:W-:Y:S01]  /*47e0*/  @!P4 R2UR UR9, R21 ;  /* 0x000000001509c2ca */ /* 0x000fe200000e0000 */
[----:B------:R-:W-:Y:S01]  /*47f0*/  UMOV UR10, 0x0 ;  /* 0x00000000000a7882 */ /* 0x000fe20000000000 */
[----:B------:R-:W-:Y:S03]  /*4800*/  UMOV UR11, 0x10000000 ;  /* 0x10000000000b7882 */ /* 0x000fe60000000000 */
[----:B------:R-:W3:Y:S01]  /*4810*/  LDC.64 R10, c[0x0][0xb18] ;  /* 0x0002c600ff0a7b82 */ /* 0x000ee20000000a00 */
[----:B------:R-:W-:Y:S01]  /*4820*/  @!UP1 UIADD3 UR18, UPT, UPT, UR34, 0x40, URZ ;  /* 0x0000004022129890 */ /* 0x000fe2000fffe0ff */
[----:B------:R-:W-:Y:S01]  /*4830*/  @P3 SHF.R.U32.HI R24, RZ, 0x10, R29 ;  /* 0x00000010ff183819 */ /* 0x000fe2000001161d */
[----:B------:R-:W-:Y:S01]  /*4840*/  @!UP1 UIADD3 UR16, UPT, UPT, UR7, 0x2200, URZ ;  /* 0x0000220007109890 */ /* 0x000fe2000fffe0ff */
[----:B------:R-:W-:Y:S01]  /*4850*/  VIADD R27, R27, 0x1 ;  /* 0x000000011b1b7836 */ /* 0x000fe20000000000 */
[----:B------:R-:W-:Y:S03]  /*4860*/  VOTEU.ALL UP1, P4 ;  /* 0x0000000000ff7886 */ /* 0x000fe60002020000 */
[----:B------:R-:W5:Y:S01]  /*4870*/  @!P1 LDC R0, c[0x0][0xb20] ;  /* 0x0002c800ff009b82 */ /* 0x000f620000000800 */
[----:B------:R-:W-:Y:S01]  /*4880*/  UMOV UR19, UR35 ;  /* 0x0000002300137c82 */ /* 0x000fe20008000000 */
[----:B------:R-:W-:Y:S01]  /*4890*/  IMAD.U32 R21, RZ, RZ, UR8 ;  /* 0x00000008ff157e24 */ /* 0x000fe2000f8e00ff */
[----:B------:R-:W-:Y:S05]  /*48a0*/  UMOV UR20, UR36 ;  /* 0x0000002400147c82 */ /* 0x000fea0008000000 */
[----:B-1----:R-:W1:Y:S01]  /*48b0*/  @!P1 LDC R3, c[0x0][0xb0c] ;  /* 0x0002c300ff039b82 */ /* 0x002e620000000800 */
[----:B------:R-:W-:Y:S01]  /*48c0*/  IMAD.U32 R20, RZ, RZ, UR9 ;  /* 0x00000009ff147e24 */ /* 0x000fe2000f8e00ff */
[----:B------:R-:W-:Y:S01]  /*48d0*/  UPRMT UR8, UR37, 0x654, UR17 ;  /* 0x0000065425087896 */ /* 0x000fe20008000011 */
[----:B------:R-:W-:Y:S03]  /*48e0*/  @!P4 R2UR UR15, R21 ;  /* 0x00000000150fc2ca */ /* 0x000fe600000e0000 */
[----:B------:R-:W-:Y:S01]  /*48f0*/  @!P4 R2UR UR14, R20 ;  /* 0x00000000140ec2ca */ /* 0x000fe200000e0000 */
[----:B------:R-:W-:Y:S11]  /*4900*/  @!P4 IMAD.MOV.U32 R20, RZ, RZ, 0x1000 ;  /* 0x00001000ff14c424 */ /* 0x000ff600078e00ff */
[----:B------:R-:W-:Y:S01]  /*4910*/  @!UPT UIADD3 URZ, UPT, UPT, URZ, URZ, URZ ;  /* 0x000000fffffff290 */ /* 0x000fe2000fffe0ff */
[----:B------:R1:W-:Y:S01]  /*4920*/  @!UP1 UTMALDG.3D [UR16], [UR14], desc[UR10] ;  /* 0x00000a100e0095b4 */ /* 0x0003e20008011000 */
[----:B------:R1:W-:Y:S02]  /*4930*/  @!P4 SYNCS.ARRIVE.TRANS64.RED.A0TR RZ, [UR7+0x90], R20 ;  /* 0x00009014ffffc9a7 */ /* 0x0003e40008300407 */
[----:B-1----:R-:W-:Y:S01]  /*4940*/  @!P1 ISETP.NE.AND P2, PT, R3, 0x1, PT ;  /* 0x000000010300980c */ /* 0x002fe20003f45270 */
[C---:B--2---:R-:W-:Y:S01]  /*4950*/  @!P1 IMAD.HI.U32 R14, R13.reuse, R14, RZ ;  /* 0x0000000e0d0e9227 */ /* 0x044fe200078e00ff */
[----:B---3--:R-:W-:Y:S03]  /*4960*/  @!P1 ISETP.NE.AND P0, PT, R10, 0x1, PT ;  /* 0x000000010a00980c */ /* 0x008fe60003f05270 */
[C---:B------:R-:W-:Y:S01]  /*4970*/  @!P1 IMAD.HI.U32 R11, R8.reuse, R11, RZ ;  /* 0x0000000b080b9227 */ /* 0x040fe200078e00ff */
[----:B------:R-:W-:Y:S04]  /*4980*/  @!P1 SHF.R.U32.HI R14, RZ, R15, R14 ;  /* 0x0000000fff0e9219 */ /* 0x000fe8000001160e */
[----:B-----5:R-:W-:Y:S01]  /*4990*/  @!P1 SHF.R.U32.HI R9, RZ, R0, R11 ;  /* 0x00000000ff099219 */ /* 0x020fe2000001160b */
[----:B------:R-:W-:Y:S01]  /*49a0*/  SYNCS.ARRIVE.TRANS64.RED.A1T0 RZ, [UR8], RZ ;  /* 0x000000ffffff79a7 */ /* 0x000fe20008100408 */
[----:B------:R-:W-:Y:S02]  /*49b0*/  @!P1 SEL R14, R13, R14, !P2 ;  /* 0x0000000e0d0e9207 */ /* 0x000fe40005000000 */
[----:B------:R-:W-:Y:S01]  /*49c0*/  @!P1 SEL R9, R8, R9, !P0 ;  /* 0x0000000908099207 */ /* 0x000fe20004000000 */
[----:B------:R-:W1:Y:S04]  /*49d0*/  SYNCS.PHASECHK.TRANS64.TRYWAIT P5, [UR7+0xb8], R12 ;  /* 0x0000b80cff0075a7 */ /* 0x000e6800080a1107 */
[----:B------:R-:W-:Y:S02]  /*49e0*/  @!P1 IMAD.IADD R0, R9, 0x1, -R14 ;  /* 0x0000000109009824 */ /* 0x000fe400078e0a0e */
[----:B------:R-:W-:Y:S02]  /*49f0*/  @!P1 IMAD.IADD R9, R14, 0x1, -R9 ;  /* 0x000000010e099824 */ /* 0x000fe400078e0a09 */
[----:B------:R-:W-:Y:S02]  /*4a00*/  @!P1 IMAD R13, R0, R3, R13 ;  /* 0x00000003000d9224 */ /* 0x000fe400078e020d */
[----:B------:R-:W-:Y:S01]  /*4a10*/  @!P1 IMAD R8, R9, R10, R8 ;  /* 0x0000000a09089224 */ /* 0x000fe200078e0208 */
[----:B-1----:R-:W-:Y:S06]  /*4a20*/  @!P5 BRA `(.L_x_81) ;  /* 0x00000040002cd947 */ /* 0x002fec0003800000 */
.L_x_179:
[----:B-1----:R-:W-:Y:S01]  /*4a30*/  @!P4 IADD3 R3, P0, PT, R36, 0x580, RZ ;  /* 0x000005802403c810 */ /* 0x002fe20007f1e0ff */
[----:B------:R-:W-:Y:S01]  /*4a40*/  VOTEU.ALL UP1, P4 ;  /* 0x0000000000ff7886 */ /* 0x000fe20002020000 */
[----:B------:R-:W-:Y:S01]  /*4a50*/  UMOV UR18, 0x0 ;  /* 0x0000000000127882 */ /* 0x000fe20000000000 */
[----:B------:R-:W-:Y:S01]  /*4a60*/  UMOV UR19, 0x10000000 ;  /* 0x1000000000137882 */ /* 0x000fe20000000000 */
[----:B------:R-:W-:Y:S01]  /*4a70*/  @!P4 R2UR UR9, R3 ;  /* 0x000000000309c2ca */ /* 0x000fe200000e0000 */
[----:B------:R-:W-:Y:S01]  /*4a80*/  @!P4 IMAD.X R0, RZ, RZ, R37, P0 ;  /* 0x000000ffff00c224 */ /* 0x000fe200000e0625 */
[----:B------:R-:W-:Y:S01]  /*4a90*/  @!UP1 UIADD3 UR10, UPT, UPT, UR34, 0x60, URZ ;  /* 0x00000060220a9890 */ /* 0x000fe2000fffe0ff */
[----:B------:R-:W-:Y:S01]  /*4aa0*/  ISETP.NE.AND P0, PT, R27, 0x2, PT ;  /* 0x000000021b00780c */ /* 0x000fe20003f05270 */
[----:B------:R-:W-:Y:S01]  /*4ab0*/  UMOV UR11, UR35 ;  /* 0x00000023000b7c82 */ /* 0x000fe20008000000 */
[----:B------:R-:W-:Y:S01]  /*4ac0*/  UMOV UR12, UR36 ;  /* 0x00000024000c7c82 */ /* 0x000fe20008000000 */
[----:B------:R-:W-:Y:S01]  /*4ad0*/  @!P4 R2UR UR8, R0 ;  /* 0x000000000008c2ca */ /* 0x000fe200000e0000 */
[----:B------:R-:W-:Y:S01]  /*4ae0*/  IMAD.IADD R20, R8, 0x1, R58 ;  /* 0x0000000108147824 */ /* 0x000fe200078e023a */
[----:B------:R-:W-:Y:S01]  /*4af0*/  @P3 R2UR UR36, R24 ;  /* 0x00000000182432ca */ /* 0x000fe200000e0000 */
[----:B------:R-:W-:Y:S01]  /*4b00*/  IMAD.IADD R21, R13, 0x1, R60 ;  /* 0x000000010d157824 */ /* 0x000fe200078e023c */
[----:B------:R-:W-:Y:S02]  /*4b10*/  SEL R0, RZ, 0x1, P0 ;  /* 0x00000001ff007807 */ /* 0x000fe40000000000 */
[----:B------:R-:W-:Y:S01]  /*4b20*/  LOP3.LUT R32, R32, 0x1, RZ, 0x3c, !PT ;  /* 0x0000000120207812 */ /* 0x000fe200078e3cff */
[----:B------:R-:W-:Y:S01]  /*4b30*/  IMAD.U32 R10, RZ, RZ, UR9 ;  /* 0x00000009ff0a7e24 */ /* 0x000fe2000f8e00ff */
[----:B------:R-:W-:Y:S01]  /*4b40*/  @!UP1 UIADD3 UR9, UPT, UPT, UR7, 0x98, URZ ;  /* 0x0000009807099890 */ /* 0x000fe2000fffe0ff */
[----:B------:R-:W-:Y:S02]  /*4b50*/  LOP3.LUT R25, R25, R0, RZ, 0x3c, !PT ;  /* 0x0000000019197212 */ /* 0x000fe400078e3cff */
[----:B------:R-:W-:Y:S02]  /*4b60*/  SEL R27, R27, RZ, P0 ;  /* 0x000000ff1b1b7207 */ /* 0x000fe40000000000 */
[----:B------:R-:W-:Y:S01]  /*4b70*/  IMAD.U32 R11, RZ, RZ, UR8 ;  /* 0x00000008ff0b7e24 */ /* 0x000fe2000f8e00ff */
[----:B------:R-:W-:Y:S01]  /*4b80*/  @!P4 R2UR UR14, R10 ;  /* 0x000000000a0ec2ca */ /* 0x000fe200000e0000 */
[----:B------:R-:W-:Y:S01]  /*4b90*/  @!UP1 UIADD3 UR8, UPT, UPT, UR7, 0x3200, URZ ;  /* 0x0000320007089890 */ /* 0x000fe2000fffe0ff */
[----:B------:R-:W-:Y:S02]  /*4ba0*/  VOTEU.ALL UP1, P4 ;  /* 0x0000000000ff7886 */ /* 0x000fe40002020000 */
[----:B------:R-:W-:Y:S11]  /*4bb0*/  @!P4 R2UR UR15, R11 ;  /* 0x000000000b0fc2ca */ /* 0x000ff600000e0000 */
[----:B------:R-:W-:Y:S02]  /*4bc0*/  @!UPT UIADD3 URZ, UPT, UPT, URZ, URZ, URZ ;  /* 0x000000fffffff290 */ /* 0x000fe4000fffe0ff */
[----:B------:R2:W-:Y:S01]  /*4bd0*/  @!UP1 UTMALDG.3D [UR8], [UR14], desc[UR18] ;  /* 0x000012080e0095b4 */ /* 0x0005e20008011000 */
[----:B------:R2:W-:Y:S01]  /*4be0*/  @!P4 SYNCS.ARRIVE.TRANS64.RED.A0TR RZ, [UR7+0x98], R23 ;  /* 0x00009817ffffc9a7 */ /* 0x0005e20008300407 */
[----:B------:R-:W-:Y:S01]  /*4bf0*/  UPLOP3.LUT UP1, UPT, UPT, UPT, UPT, 0x80, 0x8 ;  /* 0x000000000008789c */ /* 0x000fe20003f2f070 */
[----:B------:R-:W-:Y:S01]  /*4c00*/  SYNCS.ARRIVE.TRANS64.RED.A1T0 RZ, [UR13], RZ ;  /* 0x000000ffffff79a7 */ /* 0x000fe2000810040d */
[----:B------:R-:W-:Y:S09]  /*4c10*/  @P3 BRA `(.L_x_82) ;  /* 0xfffffff000943947 */ /* 0x000ff2000383ffff */
[----:B------:R-:W-:-:S04]  /*4c20*/  SHF.L.U32 R3, R32, 0x1f, RZ ;  /* 0x0000001f20037819 */ /* 0x000fc800000006ff */
[----:B------:R-:W1:Y:S02]  /*4c30*/  SYNCS.PHASECHK.TRANS64.TRYWAIT P0, [UR7+0xa0], R3 ;  /* 0x0000a003ff0075a7 */ /* 0x000e640008001107 */
[----:B-1----:R-:W-:Y:S05]  /*4c40*/  @!P0 BRA `(.L_x_83) ;  /* 0x0000003c00bc8947 */ /* 0x002fea0003800000 */
.L_x_181:
[----:B------:R-:W3:Y:S02]  /*4c50*/  SYNCS.PHASECHK.TRANS64.TRYWAIT P0, [UR7+0xa8], R3 ;  /* 0x0000a803ff0075a7 */ /* 0x000ee40008001107 */
[----:B---3--:R-:W-:Y:S05]  /*4c60*/  @!P0 BRA `(.L_x_84) ;  /* 0x0000003c00cc8947 */ /* 0x008fea0003800000 */
.L_x_183:
[----:B------:R-:W3:Y:S02]  /*4c70*/  SYNCS.PHASECHK.TRANS64.TRYWAIT P0, [UR7+0xb0], R3 ;  /* 0x0000b003ff0075a7 */ /* 0x000ee40008001107 */
[----:B---3--:R-:W-:Y:S05]  /*4c80*/  @!P0 BRA `(.L_x_85) ;  /* 0x0000003c00dc8947 */ /* 0x008fea0003800000 */
.L_x_185:
[----:B-1----:R-:W-:-:S07]  /*4c90*/  MOV R0, UR7 ;  /* 0x0000000700007c02 */ /* 0x002fce0008000f00 */
.L_x_86:
[----:B-1----:R-:W-:-:S04]  /*4ca0*/  SHF.L.U32 R3, R32, 0x1f, RZ ;  /* 0x0000001f20037819 */ /* 0x002fc800000006ff */
[----:B------:R1:W3:Y:S03]  /*4cb0*/  SYNCS.PHASECHK.TRANS64.TRYWAIT P0, [R0+URZ+0xb8], R3 ;  /* 0x0000b803000075a7 */ /* 0x0002e600080011ff */
[----:B---3--:R-:W-:Y:S05]  /*4cc0*/  @!P0 NANOSLEEP.SYNCS 0x989680 ;  /* 0x009896800000895d */ /* 0x008fea0003900000 */
[----:B------:R-:W3:Y:S02]  /*4cd0*/  @!P0 SYNCS.PHASECHK.TRANS64 P0, [R0+URZ+0xb8], R3 ;  /* 0x0000b803000085a7 */ /* 0x000ee400080010ff */
[----:B--23--:R-:W-:Y:S05]  /*4ce0*/  @P0 EXIT ;  /* 0x000000000000094d */ /* 0x00cfea0003800000 */
[----:B------:R-:W-:Y:S05]  /*4cf0*/  BRA `(.L_x_86) ;  /* 0xfffffffc00e87947 */ /* 0x000fea000383ffff */
.L_x_71:
[----:B------:R-:W-:-:S06]  /*4d00*/  UISETP.GE.AND UP1, UPT, UR8, 0x4, UPT ;  /* 0x000000040800788c */ /* 0x000fcc000bf26270 */
[----:B------:R-:W-:-:S13]  /*4d10*/  PLOP3.LUT P0, PT, PT, PT, UP1, 0x80, 0x8 ;  /* 0x000000000008781c */ /* 0x000fda0003f0f018 */
[----:B------:R-:W-:Y:S05]  /*4d20*/  @!P0 EXIT ;  /* 0x000000000000894d */ /* 0x000fea0003800000 */
[----:B------:R-:W-:Y:S01]  /*4d30*/  BAR.SYNC.DEFER_BLOCKING 0x6, 0xa0 ;  /* 0x0182800000007b1d */ /* 0x000fe20000010000 */
[C---:B------:R-:W-:Y:S01]  /*4d40*/  IMAD.SHL.U32 R7, R72.reuse, 0x20, RZ ;  /* 0x0000002048077824 */ /* 0x040fe200078e00ff */
[----:B------:R-:W-:Y:S01]  /*4d50*/  SHF.R.U32.HI R0, RZ, 0x1, R72 ;  /* 0x00000001ff007819 */ /* 0x000fe20000011648 */
[C---:B------:R-:W-:Y:S01]  /*4d60*/  IMAD.SHL.U32 R64, R72.reuse, 0x10, RZ ;  /* 0x0000001048407824 */ /* 0x040fe200078e00ff */
[C---:B------:R-:W-:Y:S01]  /*4d70*/  LOP3.LUT P0, RZ, R72.reuse, 0x4, RZ, 0xc0, !PT ;  /* 0x0000000448ff7812 */ /* 0x040fe2000780c0ff */
[----:B------:R-:W-:Y:S01]  /*4d80*/  IMAD.U32 R32, R72, 0x10000, RZ ;  /* 0x0001000048207824 */ /* 0x000fe200078e00ff */
[----:B------:R-:W-:Y:S02]  /*4d90*/  UMOV UR48, 0x400 ;  /* 0x0000040000307882 */ /* 0x000fe40000000000 */
[----:B------:R-:W1:Y:S01]  /*4da0*/  LDC R63, c[0x0][0x370] ;  /* 0x0000dc00ff3f7b82 */ /* 0x000e620000000800 */
[----:B------:R-:W-:Y:S01]  /*4db0*/  ULEA UR48, UR37, UR48, 0x18 ;  /* 0x0000003025307291 */ /* 0x000fe2000f8ec0ff */
[----:B------:R-:W-:Y:S01]  /*4dc0*/  LOP3.LUT R5, R7, 0xc0, RZ, 0xc0, !PT ;  /* 0x000000c007057812 */ /* 0x000fe200078ec0ff */
[----:B------:R-:W-:Y:S01]  /*4dd0*/  IMAD.MOV.U32 R71, RZ, RZ, 0x20 ;  /* 0x00000020ff477424 */ /* 0x000fe200078e00ff */
[----:B------:R-:W-:Y:S01]  /*4de0*/  LOP3.LUT R64, R64, 0x600, RZ, 0xc0, !PT ;  /* 0x0000060040407812 */ /* 0x000fe200078ec0ff */
[----:B------:R-:W-:Y:S01]  /*4df0*/  UIADD3 UR4, UPT, UPT, UR48, 0x200, URZ ;  /* 0x0000020030047890 */ /* 0x000fe2000fffe0ff */
[----:B------:R-:W-:Y:S01]  /*4e00*/  LOP3.LUT R0, R5, 0x8, R0, 0xf8, !PT ;  /* 0x0000000805007812 */ /* 0x000fe200078ef800 */
[----:B------:R-:W-:Y:S01]  /*4e10*/  IMAD.SHL.U32 R5, R72, 0x4, RZ ;  /* 0x0000000448057824 */ /* 0x000fe200078e00ff */
[----:B------:R-:W2:Y:S01]  /*4e20*/  LDC R28, c[0x0][0xb0c] ;  /* 0x0002c300ff1c7b82 */ /* 0x000ea20000000800 */
[----:B------:R-:W-:Y:S01]  /*4e30*/  LOP3.LUT R64, R64, 0x20, R7, 0xf8, !PT ;  /* 0x0000002040407812 */ /* 0x000fe200078ef807 */
[----:B------:R-:W-:Y:S01]  /*4e40*/  IMAD.MOV.U32 R70, RZ, RZ, 0x1 ;  /* 0x00000001ff467424 */ /* 0x000fe200078e00ff */
[----:B------:R-:W-:Y:S01]  /*4e50*/  LOP3.LUT R32, R32, 0x600000, RZ, 0xc0, !PT ;  /* 0x0060000020207812 */ /* 0x000fe200078ec0ff */
[----:B------:R-:W-:Y:S01]  /*4e60*/  IMAD.MOV.U32 R30, RZ, RZ, RZ ;  /* 0x000000ffff1e7224 */ /* 0x000fe200078e00ff */
[----:B------:R-:W-:-:S02]  /*4e70*/  LOP3.LUT R5, R0, 0x18, R5, 0x78, !PT ;  /* 0x0000001800057812 */ /* 0x000fc400078e7805 */
[----:B------:R-:W-:Y:S02]  /*4e80*/  CS2R R68, SRZ ;  /* 0x0000000000447805 */ /* 0x000fe4000001ff00 */
[----:B------:R-:W-:Y:S01]  /*4e90*/  LOP3.LUT R64, R64, 0x100, R7, 0xf8, !PT ;  /* 0x0000010040407812 */ /* 0x000fe200078ef807 */
[----:B------:R-:W4:Y:S01]  /*4ea0*/  LDC R61, c[0x0][0xb20] ;  /* 0x0002c800ff3d7b82 */ /* 0x000f220000000800 */
[----:B------:R-:W3:Y:S01]  /*4eb0*/  LDS R3, [UR48+0x180] ;  /* 0x00018030ff037984 */ /* 0x000ee20008000800 */
[----:B------:R-:W-:Y:S01]  /*4ec0*/  LOP3.LUT R72, R72, 0x60, RZ, 0xc0, !PT ;  /* 0x0000006048487812 */ /* 0x000fe200078ec0ff */
[----:B------:R-:W-:Y:S01]  /*4ed0*/  IMAD.MOV.U32 R75, RZ, RZ, RZ ;  /* 0x000000ffff4b7224 */ /* 0x000fe200078e00ff */
[----:B------:R-:W-:Y:S01]  /*4ee0*/  LOP3.LUT R64, R64, R5, RZ, 0xfc, !PT ;  /* 0x0000000540407212 */ /* 0x000fe200078efcff */
[----:B------:R-:W-:Y:S01]  /*4ef0*/  IMAD.U32 R66, RZ, RZ, UR4 ;  /* 0x00000004ff427e24 */ /* 0x000fe2000f8e00ff */
[----:B------:R-:W-:Y:S01]  /*4f00*/  SEL R71, R71, 0xffffffe0, !P0 ;  /* 0xffffffe047477807 */ /* 0x000fe20004000000 */
[----:B------:R-:W1:Y:S01]  /*4f10*/  LDCU.64 UR52, c[0x0][0x348] ;  /* 0x00006900ff3477ac */ /* 0x000e620008000a00 */
[----:B------:R-:W1:Y:S01]  /*4f20*/  LDC R27, c[0x0][0xb30] ;  /* 0x0002cc00ff1b7b82 */ /* 0x000e620000000800 */
[----:B------:R-:W1:Y:S01]  /*4f30*/  LDCU.64 UR38, c[0x0][0x888] ;  /* 0x00011100ff2677ac */ /* 0x000e620008000a00 */
[----:B------:R-:W1:Y:S06]  /*4f40*/  LDCU.64 UR44, c[0x0][0x890] ;  /* 0x00011200ff2c77ac */ /* 0x000e6c0008000a00 */
[----:B------:R-:W1:Y:S01]  /*4f50*/  LDC.64 R56, c[0x0][0xb10] ;  /* 0x0002c400ff387b82 */ /* 0x000e620000000a00 */
[----:B------:R-:W-:Y:S01]  /*4f60*/  UMOV UR49, URZ ;  /* 0x000000ff00317c82 */ /* 0x000fe20008000000 */
[----:B------:R-:W-:-:S06]  /*4f70*/  UMOV UR51, URZ ;  /* 0x000000ff00337c82 */ /* 0x000fcc0008000000 */
[----:B------:R-:W1:Y:S08]  /*4f80*/  LDC.64 R24, c[0x0][0xb18] ;  /* 0x0002c600ff187b82 */ /* 0x000e700000000a00 */
[----:B------:R-:W1:Y:S08]  /*4f90*/  LDC.64 R22, c[0x0][0xb28] ;  /* 0x0002ca00ff167b82 */ /* 0x000e700000000a00 */
[----:B------:R-:W1:Y:S01]  /*4fa0*/  LDC.64 R54, c[0x0][0x8b0] ;  /* 0x00022c00ff367b82 */ /* 0x000e620000000a00 */
[----:B---3--:R-:W-:-:S07]  /*4fb0*/  IMAD.IADD R32, R3, 0x1, R32 ;  /* 0x0000000103207824 */ /* 0x008fce00078e0220 */
[----:B------:R-:W3:Y:S08]  /*4fc0*/  LDC.64 R52, c[0x0][0x8a8] ;  /* 0x00022a00ff347b82 */ /* 0x000ef00000000a00 */
[----:B--2-4-:R-:W1:Y:S02]  /*4fd0*/  LDC R62, c[0x0][0x374] ;  /* 0x0000dd00ff3e7b82 */ /* 0x014e640000000800 */
.L_x_130:
[C---:B------:R-:W-:Y:S02]  /*4fe0*/  LEA R0, R75.reuse, UR48, 0x3 ;  /* 0x000000304b007c11 */ /* 0x040fe4000f8e18ff */
[----:B------:R-:W-:Y:S02]  /*4ff0*/  SHF.L.U32 R3, R68, 0x1f, RZ ;  /* 0x0000001f44037819 */ /* 0x000fe400000006ff */
[----:B------:R-:W-:Y:S02]  /*5000*/  LEA R16, R75, UR48, 0x4 ;  /* 0x000000304b107c11 */ /* 0x000fe4000f8e20ff */
[----:B------:R-:W2:Y:S02]  /*5010*/  SYNCS.PHASECHK.TRANS64.TRYWAIT P0, [R0+URZ+0xd0], R3 ;  /* 0x0000d003000075a7 */ /* 0x000ea400080011ff */
[----:B-12---:R-:W-:Y:S05]  /*5020*/  @!P0 BRA `(.L_x_87) ;  /* 0x0000003c000c8947 */ /* 0x006fea0003800000 */
.L_x_186:
[----:B------:R-:W4:Y:S01]  /*5030*/  LDC.64 R12, c[0x0][0xb10] ;  /* 0x0002c400ff0c7b82 */ /* 0x000f220000000a00 */
[----:B------:R-:W3:Y:S01]  /*5040*/  LDS.128 R16, [R16+0x160] ;  /* 0x0001600010107984 */ /* 0x000ee20000000c00 */
[----:B-1----:R-:W-:Y:S01]  /*5050*/  ISETP.NE.AND P1, PT, R27, 0x1, PT ;  /* 0x000000011b00780c */ /* 0x002fe20003f25270 */
[----:B--2---:R-:W-:Y:S01]  /*5060*/  VIADD R0, R0, 0xe0 ;  /* 0x000000e000007836 */ /* 0x004fe20000000000 */
[----:B------:R-:W-:Y:S04]  /*5070*/  ISETP.GE.AND P0, PT, R26, 0x1, PT ;  /* 0x000000011a00780c */ /* 0x000fe80003f06270 */
[----:B------:R-:W1:Y:S01]  /*5080*/  LDC.64 R10, c[0x0][0xb18] ;  /* 0x0002c600ff0a7b82 */ /* 0x000e620000000a00 */
[----:B------:R-:W-:Y:S01]  /*5090*/  PRMT R0, RZ, 0x654, R0 ;  /* 0x00000654ff007816 */ /* 0x000fe20000000000 */
[----:B------:R-:W-:Y:S01]  /*50a0*/  @!PT LDS RZ, [RZ] ;  /* 0x00000000fffff984 */ /* 0x000fe20000000800 */
[----:B------:R-:W-:Y:S01]  /*50b0*/  @!PT LDS RZ, [RZ] ;  /* 0x00000000fffff984 */ /* 0x000fe20000000800 */
[----:B------:R-:W-:Y:S01]  /*50c0*/  @!PT LDS RZ, [RZ] ;  /* 0x00000000fffff984 */ /* 0x000fe20000000800 */
[----:B------:R-:W-:Y:S01]  /*50d0*/  @!PT LDS RZ, [RZ] ;  /* 0x00000000fffff984 */ /* 0x000fe20000000800 */
[----:B------:R2:W-:Y:S06]  /*50e0*/  MEMBAR.ALL.CTA ;  /* 0x0000000000007992 */ /* 0x0005ec0000008000 */
[----:B--2---:R-:W2:Y:S01]  /*50f0*/  FENCE.VIEW.ASYNC.S ;  /* 0x00000000000073c6 */ /* 0x004ea20000000000 */
[----:B------:R-:W1:Y:S08]  /*5100*/  @!P1 LDC R14, c[0x0][0xb20] ;  /* 0x0002c800ff0e9b82 */ /* 0x000e700000000800 */
[----:B------:R-:W1:Y:S01]  /*5110*/  @!P1 LDC R9, c[0x0][0xb0c] ;  /* 0x0002c300ff099b82 */ /* 0x000e620000000800 */
[----:B--2---:R2:W-:Y:S01]  /*5120*/  SYNCS.ARRIVE.TRANS64.RED.A1T0 RZ, [R0+URZ], RZ ;  /* 0x000000ff00ff79a7 */ /* 0x0045e200081004ff */
[----:B---3--:R-:W-:Y:S04]  /*5130*/  LOP3.LUT P4, RZ, R18, 0x1, RZ, 0xc0, !PT ;  /* 0x0000000112ff7812 */ /* 0x008fe8000788c0ff */
[----:B------:R-:W-:Y:S09]  /*5140*/  P2R R73, PR, RZ, 0x10 ;  /* 0x00000010ff497803 */ /* 0x000ff20000000000 */
[----:B------:R-:W-:Y:S02]  /*5150*/  @P4 MOV R31, R16 ;  /* 0x00000010001f4202 */ /* 0x000fe40000000f00 */
[----:B------:R-:W-:Y:S01]  /*5160*/  @P4 LOP3.LUT R29, R17, 0xffff, RZ, 0xc0, !PT ;  /* 0x0000ffff111d4812 */ /* 0x000fe200078ec0ff */
[----:B--2-4-:R-:W-:Y:S06]  /*5170*/  @!P0 BRA `(.L_x_88) ;  /* 0x0000000000a48947 */ /* 0x014fec0003800000 */
[----:B------:R-:W-:Y:S01]  /*5180*/  IMAD.HI.U32 R36, R62, R25, RZ ;  /* 0x000000193e247227 */ /* 0x000fe200078e00ff */
[----:B------:R-:W-:Y:S02]  /*5190*/  ISETP.NE.AND P0, PT, R24, 0x1, PT ;  /* 0x000000011800780c */ /* 0x000fe40003f05270 */
[----:B------:R-:W-:Y:S01]  /*51a0*/  ISETP.NE.AND P2, PT, R26, 0x1, PT ;  /* 0x000000011a00780c */ /* 0x000fe20003f45270 */
[-C--:B------:R-:W-:Y:S01]  /*51b0*/  IMAD.HI.U32 R34, R63, R56.reuse, RZ ;  /* 0x000000383f227227 */ /* 0x080fe200078e00ff */
[----:B------:R-:W-:Y:S02]  /*51c0*/  SHF.R.U32.HI R37, RZ, R61, R36 ;  /* 0x0000003dff257219 */ /* 0x000fe40000011624 */
[----:B------:R-:W-:Y:S01]  /*51d0*/  ISETP.NE.AND P3, PT, R28, 0x1, PT ;  /* 0x000000011c00780c */ /* 0x000fe20003f65270 */
[----:B------:R-:W-:Y:S01]  /*51e0*/  IMAD.HI.U32 R40, R29, R25, RZ ;  /* 0x000000191d287227 */ /* 0x000fe200078e00ff */
[----:B------:R-:W-:Y:S02]  /*51f0*/  SHF.R.U32.HI R34, RZ, R57, R34 ;  /* 0x00000039ff227219 */ /* 0x000fe40000011622 */
[----:B------:R-:W-:Y:S01]  /*5200*/  SEL R3, R62, R37, !P0 ;  /* 0x000000253e037207 */ /* 0x000fe20004000000 */
[----:B------:R-:W-:Y:S01]  /*5210*/  IMAD.HI.U32 R38, R31, R56, RZ ;  /* 0x000000381f267227 */ /* 0x000fe200078e00ff */
[----:B------:R-:W-:Y:S03]  /*5220*/  SEL R7, R63, R34, !P3 ;  /* 0x000000223f077207 */ /* 0x000fe60005800000 */
[-C--:B------:R-:W-:Y:S01]  /*5230*/  IMAD.HI.U32 R34, R3, R22.reuse, RZ ;  /* 0x0000001603227227 */ /* 0x080fe200078e00ff */
[----:B------:R-:W-:Y:S03]  /*5240*/  SHF.R.U32.HI R38, RZ, R57, R38 ;  /* 0x00000039ff267219 */ /* 0x000fe60000011626 */
[----:B------:R-:W-:Y:S01]  /*5250*/  IMAD.HI.U32 R36, R7, R22, RZ ;  /* 0x0000001607247227 */ /* 0x000fe200078e00ff */
[----:B------:R-:W-:Y:S02]  /*5260*/  @P2 SHF.R.U32.HI R3, RZ, R23, R34 ;  /* 0x00000017ff032219 */ /* 0x000fe40000011622 */
[----:B------:R-:W-:Y:S02]  /*5270*/  SHF.R.U32.HI R34, RZ, R61, R40 ;  /* 0x0000003dff227219 */ /* 0x000fe40000011628 */
[----:B------:R-:W-:Y:S01]  /*5280*/  @P2 SHF.R.U32.HI R7, RZ, R23, R36 ;  /* 0x00000017ff072219 */ /* 0x000fe20000011624 */
[C---:B------:R-:W-:Y:S01]  /*5290*/  IMAD R2, R26.reuse, R3, RZ ;  /* 0x000000031a027224 */ /* 0x040fe200078e02ff */
[----:B------:R-:W-:Y:S02]  /*52a0*/  SEL R5, R29, R34, !P0 ;  /* 0x000000221d057207 */ /* 0x000fe40004000000 */
[----:B------:R-:W-:Y:S01]  /*52b0*/  SEL R3, R31, R38, !P3 ;  /* 0x000000261f037207 */ /* 0x000fe20005800000 */
[----:B------:R-:W-:Y:S01]  /*52c0*/  IMAD R4, R26, R7, RZ ;  /* 0x000000071a047224 */ /* 0x000fe200078e02ff */
[C---:B------:R-:W-:Y:S01]  /*52d0*/  ISETP.GE.AND P0, PT, R5.reuse, R2, PT ;  /* 0x000000020500720c */ /* 0x040fe20003f06270 */
[----:B------:R-:W-:Y:S03]  /*52e0*/  IMAD.HI.U32 R6, R5, R22, RZ ;  /* 0x0000001605067227 */ /* 0x000fe600078e00ff */
[----:B------:R-:W-:Y:S01]  /*52f0*/  ISETP.GE.OR P0, PT, R3, R4, P0 ;  /* 0x000000040300720c */ /* 0x000fe20000706670 */
[----:B------:R-:W-:Y:S01]  /*5300*/  IMAD.MOV R4, RZ, RZ, -R3 ;  /* 0x000000ffff047224 */ /* 0x000fe200078e0a03 */
[-C--:B------:R-:W-:Y:S03]  /*5310*/  SHF.R.U32.HI R6, RZ, R23.reuse, R6 ;  /* 0x00000017ff067219 */ /* 0x080fe60000011606 */
[----:B------:R-:W-:Y:S01]  /*5320*/  IMAD R31, R28, R4, R31 ;  /* 0x000000041c1f7224 */ /* 0x000fe200078e021f */
[----:B------:R-:W-:Y:S05]  /*5330*/  SEL R15, R5, R6, !P2 ;  /* 0x00000006050f7207 */ /* 0x000fea0005000000 */
[----:B------:R-:W-:Y:S02]  /*5340*/  IMAD.MOV R6, RZ, RZ, -R15 ;  /* 0x000000ffff067224 */ /* 0x000fe400078e0a0f */
[C---:B------:R-:W-:Y:S04]  /*5350*/  @!P0 IMAD.HI.U32 R2, R3.reuse, R22, RZ ;  /* 0x0000001603028227 */ /* 0x040fe800078e00ff */
[----:B------:R-:W-:Y:S01]  /*5360*/  IMAD R6, R26, R6, R5 ;  /* 0x000000061a067224 */ /* 0x000fe200078e0205 */
[----:B------:R-:W-:Y:S04]  /*5370*/  @!P0 SHF.R.U32.HI R2, RZ, R23, R2 ;  /* 0x00000017ff028219 */ /* 0x000fe80000011602 */
[----:B------:R-:W-:Y:S02]  /*5380*/  @!P0 SEL R0, R3, R2, !P2 ;  /* 0x0000000203008207 */ /* 0x000fe40005000000 */
[----:B------:R-:W-:Y:S02]  /*5390*/  IADD3 R2, PT, PT, -R5, RZ, RZ ;  /* 0x000000ff05027210 */ /* 0x000fe40007ffe1ff */
[----:B------:R-:W-:Y:S01]  /*53a0*/  @!P0 IADD3 R8, PT, PT, R15, -R0, RZ ;  /* 0x800000000f088210 */ /* 0x000fe20007ffe0ff */
[----:B------:R-:W-:Y:S02]  /*53b0*/  @!P0 IMAD R0, R7, R6, R0 ;  /* 0x0000000607008224 */ /* 0x000fe400078e0200 */
[----:B------:R-:W-:Y:S02]  /*53c0*/  IMAD R29, R24, R2, R29 ;  /* 0x00000002181d7224 */ /* 0x000fe400078e021d */
[----:B------:R-:W-:Y:S02]  /*53d0*/  @!P0 IMAD R5, R8, R26, R3 ;  /* 0x0000001a08058224 */ /* 0x000fe400078e0203 */
[----:B------:R-:W-:Y:S04]  /*53e0*/  @!P0 IMAD.MOV.U32 R3, RZ, RZ, R0 ;  /* 0x000000ffff038224 */ /* 0x000fe800078e0000 */
[----:B------:R-:W-:Y:S02]  /*53f0*/  IMAD R31, R3, R28, R31 ;  /* 0x0000001c031f7224 */ /* 0x000fe400078e021f */
[----:B------:R-:W-:Y:S07]  /*5400*/  IMAD R29, R5, R24, R29 ;  /* 0x00000018051d7224 */ /* 0x000fee00078e021d */
.L_x_88:
[----:B-1----:R-:W-:Y:S01]  /*5410*/  @!P1 ISETP.NE.AND P0, PT, R10, 0x1, PT ;  /* 0x000000010a00980c */ /* 0x002fe20003f05270 */
[----:B------:R-:W-:Y:S01]  /*5420*/  @!P1 IMAD.HI.U32 R3, R29, R11, RZ ;  /* 0x0000000b1d039227 */ /* 0x000fe200078e00ff */
[----:B------:R-:W-:Y:S01]  /*5430*/  R2UR UR42, R21 ;  /* 0x00000000152a72ca */ /* 0x000fe200000e0000 */
[----:B------:R-:W-:Y:S01]  /*5440*/  BSSY.RECONVERGENT B6, `(.L_x_89) ;  /* 0x0000031000067945 */ /* 0x000fe20003800200 */
[----:B------:R-:W-:Y:S01]  /*5450*/  R2UR UR41, R20 ;  /* 0x00000000142972ca */ /* 0x000fe200000e0000 */
[----:B------:R-:W-:Y:S01]  /*5460*/  @!P1 IMAD.HI.U32 R0, R31, R12, RZ ;  /* 0x0000000c1f009227 */ /* 0x000fe200078e00ff */
[----:B------:R-:W-:Y:S02]  /*5470*/  @!P1 SHF.R.U32.HI R2, RZ, R14, R3 ;  /* 0x0000000eff029219 */ /* 0x000fe40000011603 */
[----:B------:R-:W-:Y:S01]  /*5480*/  @!P1 ISETP.NE.AND P2, PT, R9, 0x1, PT ;  /* 0x000000010900980c */ /* 0x000fe20003f45270 */
[----:B------:R-:W-:Y:S01]  /*5490*/  VIADD R75, R75, 0x1 ;  /* 0x000000014b4b7836 */ /* 0x000fe20000000000 */
[----:B------:R-:W-:Y:S02]  /*54a0*/  @!P1 SEL R2, R29, R2, !P0 ;  /* 0x000000021d029207 */ /* 0x000fe40004000000 */
[----:B------:R-:W-:Y:S02]  /*54b0*/  @!P1 SHF.R.U32.HI R0, RZ, R13, R0 ;  /* 0x0000000dff009219 */ /* 0x000fe40000011600 */
[----:B------:R-:W-:Y:S01]  /*54c0*/  LOP3.LUT P0, RZ, R66, 0x1b0, RZ, 0xc0, !PT ;  /* 0x000001b042ff7812 */ /* 0x000fe2000780c0ff */
[----:B------:R-:W-:Y:S01]  /*54d0*/  USHF.L.U32 UR42, UR42, 0x6, URZ ;  /* 0x000000062a2a7899 */ /* 0x000fe200080006ff */
[----:B------:R-:W-:Y:S01]  /*54e0*/  @!P1 SEL R3, R31, R0, !P2 ;  /* 0x000000001f039207 */ /* 0x000fe20005000000 */
[----:B------:R-:W-:Y:S01]  /*54f0*/  USHF.L.U32 UR41, UR41, 0x7, URZ ;  /* 0x0000000729297899 */ /* 0x000fe200080006ff */
[----:B------:R-:W-:Y:S03]  /*5500*/  @P4 SHF.R.U32.HI R67, RZ, 0x10, R17 ;  /* 0x00000010ff434819 */ /* 0x000fe60000011611 */
[----:B------:R-:W-:Y:S02]  /*5510*/  @!P1 IMAD.IADD R0, R2, 0x1, -R3 ;  /* 0x0000000102009824 */ /* 0x000fe400078e0a03 */
[----:B------:R-:W-:Y:S02]  /*5520*/  @!P1 IMAD.IADD R2, R3, 0x1, -R2 ;  /* 0x0000000103029824 */ /* 0x000fe400078e0a02 */
[----:B------:R-:W-:Y:S02]  /*5530*/  @!P1 IMAD R31, R0, R9, R31 ;  /* 0x00000009001f9224 */ /* 0x000fe400078e021f */
[----:B------:R-:W-:Y:S01]  /*5540*/  @!P1 IMAD R29, R2, R10, R29 ;  /* 0x0000000a021d9224 */ /* 0x000fe200078e021d */
[----:B------:R-:W-:Y:S06]  /*5550*/  @!P0 BRA `(.L_x_90) ;  /* 0x00000000007c8947 */ /* 0x000fec0003800000 */
[----:B------:R-:W1:Y:S01]  /*5560*/  LDCU.64 UR8, c[0x4][0x80] ;  /* 0x01001000ff0877ac */ /* 0x000e620008000a00 */
[----:B------:R-:W-:Y:S01]  /*5570*/  MOV R2, 0x0 ;  /* 0x0000000000027802 */ /* 0x000fe20000000f00 */
[----:B------:R-:W-:Y:S02]  /*5580*/  HFMA2 R12, -RZ, RZ, 0, 5.9604644775390625e-08 ;  /* 0x00000001ff0c7431 */ /* 0x000fe400000001ff */
[----:B------:R-:W-:Y:S01]  /*5590*/  IMAD.MOV.U32 R8, RZ, RZ, 0x70 ;  /* 0x00000070ff087424 */ /* 0x000fe200078e00ff */
[----:B------:R2:W3:Y:S01]  /*55a0*/  LDC.64 R14, c[0x4][R2] ;  /* 0x01000000020e7b82 */ /* 0x0004e20000000a00 */
[----:B------:R-:W4:Y:S01]  /*55b0*/  LDCU.64 UR6, c[0x4][0x88] ;  /* 0x01001100ff0677ac */ /* 0x000f220008000a00 */
[----:B------:R-:W-:Y:S01]  /*55c0*/  IMAD.MOV.U32 R13, RZ, RZ, RZ ;  /* 0x000000ffff0d7224 */ /* 0x000fe200078e00ff */
[----:B------:R-:W2:Y:S01]  /*55d0*/  LDCU.64 UR4, c[0x4][0x8] ;  /* 0x01000100ff0477ac */ /* 0x000ea20008000a00 */
[----:B-1----:R-:W-:Y:S01]  /*55e0*/  MOV R5, UR9 ;  /* 0x0000000900057c02 */ /* 0x002fe20008000f00 */
[----:B------:R-:W-:Y:S01]  /*55f0*/  IMAD.U32 R4, RZ, RZ, UR8 ;  /* 0x00000008ff047e24 */ /* 0x000fe2000f8e00ff */
[----:B----4-:R-:W-:Y:S01]  /*5600*/  MOV R7, UR7 ;  /* 0x0000000700077c02 */ /* 0x010fe20008000f00 */
[----:B------:R-:W-:Y:S01]  /*5610*/  IMAD.U32 R6, RZ, RZ, UR6 ;  /* 0x00000006ff067e24 */ /* 0x000fe2000f8e00ff */
[----:B--2---:R-:W-:Y:S01]  /*5620*/  MOV R11, UR5 ;  /* 0x00000005000b7c02 */ /* 0x004fe20008000f00 */
[----:B------:R-:W-:Y:S02]  /*5630*/  IMAD.U32 R10, RZ, RZ, UR4 ;  /* 0x00000004ff0a7e24 */ /* 0x000fe4000f8e00ff */
[----:B------:R-:W-:Y:S07]  /*5640*/  LEPC R20, `(.L_x_91) ;  /* 0x000000001014794e */ /* 0x000fee0000000000 */
[----:B---3-5:R-:W-:Y:S05]  /*5650*/  CALL.ABS.NOINC R14 ;  /* 0x000000000e007343 */ /* 0x028fea0003c00000 */
.L_x_91:
[----:B------:R-:W1:Y:S01]  /*5660*/  LDCU.64 UR8, c[0x4][0x80] ;  /* 0x01001000ff0877ac */ /* 0x000e620008000a00 */
[----:B------:R-:W2:Y:S01]  /*5670*/  LDC.64 R2, c[0x4][R2] ;  /* 0x0100000002027b82 */ /* 0x000ea20000000a00 */
[----:B------:R-:W-:Y:S02]  /*5680*/  HFMA2 R12, -RZ, RZ, 0, 5.9604644775390625e-08 ;  /* 0x00000001ff0c7431 */ /* 0x000fe400000001ff */
[----:B------:R-:W-:Y:S02]  /*5690*/  IMAD.MOV.U32 R8, RZ, RZ, 0x70 ;  /* 0x00000070ff087424 */ /* 0x000fe400078e00ff */
[----:B------:R-:W-:Y:S01]  /*56a0*/  IMAD.MOV.U32 R13, RZ, RZ, RZ ;  /* 0x000000ffff0d7224 */ /* 0x000fe200078e00ff */
[----:B------:R-:W3:Y:S01]  /*56b0*/  LDCU.64 UR6, c[0x4][0x88] ;  /* 0x01001100ff0677ac */ /* 0x000ee20008000a00 */
[----:B------:R-:W4:Y:S01]  /*56c0*/  LDCU.64 UR4, c[0x4][0x8] ;  /* 0x01000100ff0477ac */ /* 0x000f220008000a00 */
[----:B-1----:R-:W-:Y:S02]  /*56d0*/  MOV R4, UR8 ;  /* 0x0000000800047c02 */ /* 0x002fe40008000f00 */
[----:B------:R-:W-:Y:S02]  /*56e0*/  MOV R5, UR9 ;  /* 0x0000000900057c02 */ /* 0x000fe40008000f00 */
[----:B---3--:R-:W-:Y:S01]  /*56f0*/  MOV R7, UR7 ;  /* 0x0000000700077c02 */ /* 0x008fe20008000f00 */
[----:B------:R-:W-:Y:S01]  /*5700*/  IMAD.U32 R6, RZ, RZ, UR6 ;  /* 0x00000006ff067e24 */ /* 0x000fe2000f8e00ff */
[----:B----4-:R-:W-:Y:S01]  /*5710*/  MOV R11, UR5 ;  /* 0x00000005000b7c02 */ /* 0x010fe20008000f00 */
[----:B------:R-:W-:Y:S02]  /*5720*/  IMAD.U32 R10, RZ, RZ, UR4 ;  /* 0x00000004ff0a7e24 */ /* 0x000fe4000f8e00ff */
[----:B------:R-:W-:Y:S07]  /*5730*/  LEPC R20, `(.L_x_90) ;  /* 0x000000001014794e */ /* 0x000fee0000000000 */
[----:B--2---:R-:W-:Y:S05]  /*5740*/  CALL.ABS.NOINC R2 ;  /* 0x0000000002007343 */ /* 0x004fea0003c00000 */
.L_x_90:
[----:B------:R-:W-:Y:S05]  /*5750*/  BSYNC.RECONVERGENT B6 ;  /* 0x0000000000067941 */ /* 0x000fea0003800200 */
.L_x_89:
[----:B------:R-:W-:Y:S01]  /*5760*/  ISETP.NE.U32.AND P4, PT, R54, RZ, PT ;  /* 0x000000ff3600720c */ /* 0x000fe20003f85070 */
[----:B------:R-:W-:Y:S01]  /*5770*/  UISETP.NE.AND UP2, UPT, UR50, URZ, UPT ;  /* 0x000000ff3200728c */ /* 0x000fe2000bf45270 */
[----:B------:R-:W-:Y:S01]  /*5780*/  ISETP.NE.U32.AND P2, PT, RZ, UR38, PT ;  /* 0x00000026ff007c0c */ /* 0x000fe2000bf45070 */
[----:B------:R-:W-:Y:S01]  /*5790*/  UISETP.NE.U32.AND UP1, UPT, UR44, URZ, UPT ;  /* 0x000000ff2c00728c */ /* 0x000fe2000bf25070 */
[----:B------:R-:W-:Y:S01]  /*57a0*/  ISETP.NE.AND.EX P4, PT, R55, RZ, PT, P4 ;  /* 0x000000ff3700720c */ /* 0x000fe20003f85340 */
[----:B------:R-:W-:Y:S01]  /*57b0*/  UPLOP3.LUT UP0, UPT, UPT, UPT, UPT, 0x40, 0x4 ;  /* 0x000000000004789c */ /* 0x000fe20003f0e870 */
[----:B------:R-:W-:Y:S01]  /*57c0*/  ISETP.NE.AND.EX P2, PT, RZ, UR39, PT, P2 ;  /* 0x00000027ff007c0c */ /* 0x000fe2000bf45320 */
[----:B------:R-:W-:Y:S01]  /*57d0*/  UISETP.NE.AND.EX UP1, UPT, UR45, URZ, UPT, UP1 ;  /* 0x000000ff2d00728c */ /* 0x000fe2000bf25310 */
[----:B------:R-:W-:Y:S04]  /*57e0*/  PLOP3.LUT P1, PT, PT, PT, UP2, 0x80, 0x8 ;  /* 0x000000000008781c */ /* 0x000fe80003f2f028 */
[----:B------:R-:W-:Y:S06]  /*57f0*/  @UP2 UPLOP3.LUT UP0, UPT, UPT, UPT, UP1, 0x80, 0x8 ;  /* 0x000000000008289c */ /* 0x000fec0003f0f010 */
[----:B------:R-:W-:Y:S01]  /*5800*/  PLOP3.LUT P0, PT, PT, PT, UP0, 0x80, 0x8 ;  /* 0x000000000008781c */ /* 0x000fe20003f0f008 */
[----:B------:R-:W-:Y:S01]  /*5810*/  @!UPT UIADD3 URZ, UPT, UPT, URZ, URZ, URZ ;  /* 0x000000fffffff290 */ /* 0x000fe2000fffe0ff */
[----:B------:R-:W-:Y:S11]  /*5820*/  BRA.U !UP1, `(.L_x_92) ;  /* 0x0000000109387547 */ /* 0x000ff6000b800000 */
[----:B------:R-:W-:Y:S01]  /*5830*/  UISETP.NE.U32.AND UP0, UPT, UR38, URZ, UPT ;  /* 0x000000ff2600728c */ /* 0x000fe2000bf05070 */
[----:B------:R-:W-:Y:S02]  /*5840*/  HFMA2 R0, -RZ, RZ, 0, 5.9604644775390625e-08 ;  /* 0x00000001ff007431 */ /* 0x000fe400000001ff */
[----:B------:R-:W-:Y:S01]  /*5850*/  IMAD.MOV.U32 R59, RZ, RZ, 0x1 ;  /* 0x00000001ff3b7424 */ /* 0x000fe200078e00ff */
[----:B------:R-:W-:Y:S06]  /*5860*/  UISETP.NE.AND.EX UP0, UPT, UR39, URZ, UPT, UP0 ;  /* 0x000000ff2700728c */ /* 0x000fec000bf05300 */
[----:B------:R-:W-:Y:S05]  /*5870*/  PLOP3.LUT P3, PT, PT, PT, UP0, 0x80, 0x8 ;  /* 0x000000000008781c */ /* 0x000fea0003f6f008 */
[----:B------:R-:W1:Y:S01]  /*5880*/  @UP0 LDCU.64 UR6, c[0x0][0x888] ;  /* 0x00011100ff0607ac */ /* 0x000e620008000a00 */
[----:B------:R-:W-:Y:S07]  /*5890*/  @UP0 UIMAD UR4, UR36, UR44, URZ ;  /* 0x0000002c240402a4 */ /* 0x000fee000f8e02ff */
[----:B------:R-:W-:Y:S01]  /*58a0*/  @!P3 PRMT R59, R0, 0x7610, R59 ;  /* 0x00007610003bb816 */ /* 0x000fe2000000003b */
[----:B-1----:R-:W-:Y:S03]  /*58b0*/  @UP0 UIMAD.WIDE UR6, UR4, 0x4, UR6 ;  /* 0x00000004040608a5 */ /* 0x002fe6000f8e0206 */
[----:B------:R-:W1:Y:S03]  /*58c0*/  @!UP0 LDCU UR4, c[0x0][0x880] ;  /* 0x00011000ff0487ac */ /* 0x000e660008000800 */
[----:B------:R-:W-:Y:S01]  /*58d0*/  IMAD.U32 R2, RZ, RZ, UR6 ;  /* 0x00000006ff027e24 */ /* 0x000fe2000f8e00ff */
[----:B------:R-:W-:Y:S05]  /*58e0*/  MOV R3, UR7 ;  /* 0x0000000700037c02 */ /* 0x000fea0008000f00 */
[----:B-----5:R2:W5:Y:S02]  /*58f0*/  @P3 LDG.E R35, desc[UR46][R2.64] ;  /* 0x0000002e02233981 */ /* 0x020564000c1e1900 */
[----:B-12---:R-:W-:Y:S02]  /*5900*/  @!P3 IMAD.U32 R35, RZ, RZ, UR4 ;  /* 0x00000004ff23be24 */ /* 0x006fe4000f8e00ff */
.L_x_92:
[----:B------:R-:W-:Y:S05]  /*5910*/  @!P4 BRA `(.L_x_93) ;  /* 0x000000000020c947 */ /* 0x000fea0003800000 */
[----:B------:R-:W-:Y:S04]  /*5920*/  ISETP.NE.U32.AND P3, PT, R52, RZ, PT ;  /* 0x000000ff3400720c */ /* 0x000fe80003f65070 */
[----:B------:R-:W-:Y:S11]  /*5930*/  ISETP.NE.AND.EX P3, PT, R53, RZ, PT, P3 ;  /* 0x000000ff3500720c */ /* 0x000ff60003f65330 */
[----:B------:R-:W-:Y:S02]  /*5940*/  @!UPT UIADD3 URZ, UPT, UPT, URZ, URZ, URZ ;  /* 0x000000fffffff290 */ /* 0x000fe4000fffe0ff */
[----:B------:R-:W1:Y:S01]  /*5950*/  @P3 LDC.64 R2, c[0x0][0x8a8] ;  /* 0x00022a00ff023b82 */ /* 0x000e620000000a00 */
[----:B------:R-:W-:Y:S04]  /*5960*/  @P3 IMAD R0, R54, UR36, RZ ;  /* 0x0000002436003c24 */ /* 0x000fe8000f8e02ff */
[----:B-1----:R-:W-:Y:S05]  /*5970*/  @P3 IMAD.WIDE R2, R0, 0x4, R2 ;  /* 0x0000000400023825 */ /* 0x002fea00078e0202 */
[----:B-----5:R1:W5:Y:S02]  /*5980*/  @P3 LDG.E R33, desc[UR46][R2.64] ;  /* 0x0000002e02213981 */ /* 0x020364000c1e1900 */
[----:B-1----:R-:W2:Y:S02]  /*5990*/  @!P3 LDC R33, c[0x0][0x8a0] ;  /* 0x00022800ff21bb82 */ /* 0x002ea40000000800 */
.L_x_93:
[----:B-----5:R-:W-:Y:S01]  /*59a0*/  FSETP.NEU.AND P3, PT, R35, RZ, PT ;  /* 0x000000ff2300720b */ /* 0x020fe20003f6d000 */
[----:B------:R-:W-:Y:S01]  /*59b0*/  IMAD.SHL.U32 R80, R64, 0x2, RZ ;  /* 0x0000000240507824 */ /* 0x000fe200078e00ff */
[----:B------:R-:W-:Y:S01]  /*59c0*/  SEL R7, RZ, 0xffffffff, P2 ;  /* 0xffffffffff077807 */ /* 0x000fe20001000000 */
[----:B------:R-:W-:Y:S01]  /*59d0*/  BSSY B1, `(.L_x_94) ;  /* 0x0000036000017945 */ /* 0x000fe20003800000 */
[----:B------:R-:W-:Y:S01]  /*59e0*/  @P1 LOP3.LUT P2, RZ, R59, 0xff, RZ, 0xc0, !PT ;  /* 0x000000ff3bff1812 */ /* 0x000fe2000784c0ff */
[----:B------:R-:W-:Y:S01]  /*59f0*/  VIADD R78, R80, UR48 ;  /* 0x00000030504e7c36 */ /* 0x000fe20008000000 */
[----:B------:R-:W-:Y:S01]  /*5a00*/  @P1 SEL R2, RZ, 0xffffffff, P3 ;  /* 0xffffffffff021807 */ /* 0x000fe20001800000 */
[----:B------:R-:W-:Y:S01]  /*5a10*/  IMAD.MOV.U32 R81, RZ, RZ, 0x1 ;  /* 0x00000001ff517424 */ /* 0x000fe200078e00ff */
[----:B------:R-:W-:Y:S01]  /*5a20*/  LOP3.LUT R70, R70, 0x1, RZ, 0x3c, !PT ;  /* 0x0000000146467812 */ /* 0x000fe200078e3cff */
[----:B------:R-:W-:Y:S01]  /*5a30*/  IMAD.MOV.U32 R39, RZ, RZ, RZ ;  /* 0x000000ffff277224 */ /* 0x000fe200078e00ff */
[----:B------:R-:W-:Y:S02]  /*5a40*/  @P0 SEL R2, R7, R2, !P2 ;  /* 0x0000000207020207 */ /* 0x000fe40005000000 */
[----:B------:R-:W-:Y:S02]  /*5a50*/  CS2R R50, SRZ ;  /* 0x0000000000327805 */ /* 0x000fe4000001ff00 */
[----:B------:R-:W-:Y:S02]  /*5a60*/  LEA R79, R30, UR48, 0x3 ;  /* 0x000000301e4f7c11 */ /* 0x000fe4000f8e18ff */
[----:B------:R-:W-:Y:S02]  /*5a70*/  CS2R R48, SRZ ;  /* 0x0000000000307805 */ /* 0x000fe4000001ff00 */
[----:B------:R-:W-:Y:S02]  /*5a80*/  @P1 LOP3.LUT R2, R2, 0x1, RZ, 0xc0, !PT ;  /* 0x0000000102021812 */ /* 0x000fe400078ec0ff */
[----:B------:R-:W-:Y:S02]  /*5a90*/  CS2R R42, SRZ ;  /* 0x00000000002a7805 */ /* 0x000fe4000001ff00 */
[----:B------:R-:W-:Y:S02]  /*5aa0*/  SHF.L.U32 R0, R69, 0x1f, RZ ;  /* 0x0000001f45007819 */ /* 0x000fe400000006ff */
[----:B------:R-:W-:Y:S02]  /*5ab0*/  CS2R R40, SRZ ;  /* 0x0000000000287805 */ /* 0x000fe4000001ff00 */
[----:B------:R-:W-:Y:S01]  /*5ac0*/  ISETP.NE.U32.OR P5, PT, R2, 0x1, !P1 ;  /* 0x000000010200780c */ /* 0x000fe20004fa5470 */
[----:B------:R-:W-:Y:S01]  /*5ad0*/  IMAD.IADD R77, R71, 0x1, R78 ;  /* 0x00000001474d7824 */ /* 0x000fe200078e024e */
[----:B------:R-:W-:Y:S02]  /*5ae0*/  PLOP3.LUT P2, PT, PT, PT, UP1, 0x80, 0x8 ;  /* 0x000000000008781c */ /* 0x000fe40003f4f018 */
[----:B------:R-:W-:Y:S02]  /*5af0*/  LEA.HI R5, R30, R30, RZ, 0x1 ;  /* 0x0000001e1e057211 */ /* 0x000fe400078f08ff */
[----:B------:R-:W-:Y:S02]  /*5b00*/  LOP3.LUT P4, R74, R59, 0xff, RZ, 0xc0, !PT ;  /* 0x000000ff3b4a7812 */ /* 0x000fe4000788c0ff */
[----:B------:R-:W-:Y:S01]  /*5b10*/  SEL R2, RZ, 0xffffffff, P3 ;  /* 0xffffffffff027807 */ /* 0x000fe20001800000 */
[C---:B------:R-:W-:Y:S01]  /*5b20*/  IMAD.SHL.U32 R3, R5.reuse, 0x40, RZ ;  /* 0x0000004005037824 */ /* 0x040fe200078e00ff */
[----:B------:R-:W-:Y:S02]  /*5b30*/  LOP3.LUT R5, R5, 0xffe, RZ, 0xc0, !PT ;  /* 0x00000ffe05057812 */ /* 0x000fe400078ec0ff */
[----:B------:R-:W-:Y:S02]  /*5b40*/  P2R R76, PR, RZ, 0x20 ;  /* 0x00000020ff4c7803 */ /* 0x000fe40000000000 */
[----:B------:R-:W-:Y:S01]  /*5b50*/  @P5 SHF.L.U32 R4, R70, 0x1f, RZ ;  /* 0x0000001f46045819 */ /* 0x000fe200000006ff */
[----:B------:R-:W-:Y:S01]  /*5b60*/  IMAD.IADD R34, R30, 0x1, -R5 ;  /* 0x000000011e227824 */ /* 0x000fe200078e0a05 */
[----:B------:R-:W-:Y:S02]  /*5b70*/  @P2 SEL R2, R7, R2, !P4 ;  /* 0x0000000207022207 */ /* 0x000fe40006000000 */
[----:B------:R-:W1:Y:S01]  /*5b80*/  @P5 SYNCS.PHASECHK.TRANS64.TRYWAIT P1, [UR48+0x80], R4 ;  /* 0x00008004ff0055a7 */ /* 0x000e620008021130 */
[----:B------:R-:W-:Y:S02]  /*5b90*/  LOP3.LUT R3, R3, 0xffffff80, RZ, 0xc0, !PT ;  /* 0xffffff8003037812 */ /* 0x000fe400078ec0ff */
[----:B------:R-:W-:Y:S03]  /*5ba0*/  LOP3.LUT R2, R2, 0x1, RZ, 0xc0, !PT ;  /* 0x0000000102027812 */ /* 0x000fe600078ec0ff */
[----:B------:R-:W-:Y:S01]  /*5bb0*/  IMAD.IADD R3, R32, 0x1, R3 ;  /* 0x0000000120037824 */ /* 0x000fe200078e0203 */
[----:B------:R-:W-:Y:S03]  /*5bc0*/  ISETP.NE.U32.AND P2, PT, R2, 0x1, PT ;  /* 0x000000010200780c */ /* 0x000fe60003f45070 */
[----:B------:R-:W-:Y:S01]  /*5bd0*/  IMAD R34, R34, 0x100000, R3 ;  /* 0x0010000022227824 */ /* 0x000fe200078e0203 */
[----:B------:R-:W-:Y:S01]  /*5be0*/  P2R R82, PR, RZ, 0x4 ;  /* 0x00000004ff527803 */ /* 0x000fe20000000000 */
[----:B------:R3:W4:Y:S01]  /*5bf0*/  SYNCS.PHASECHK.TRANS64.TRYWAIT P0, [R79+URZ+0xf0], R0 ;  /* 0x0000f0004f0075a7 */ /* 0x00072200080011ff */
[----:B-1----:R-:W-:Y:S01]  /*5c00*/  @P5 SEL R81, RZ, 0x1, !P1 ;  /* 0x00000001ff515807 */ /* 0x002fe20004800000 */
[----:B---3--:R-:W-:Y:S06]  /*5c10*/  @!P5 BRA `(.L_x_95) ;  /* 0x000000000044d947 */ /* 0x008fec0003800000 */
[----:B------:R-:W-:Y:S01]  /*5c20*/  IMAD.MOV.U32 R50, RZ, RZ, RZ ;  /* 0x000000ffff327224 */ /* 0x000fe200078e00ff */
[----:B------:R-:W-:Y:S01]  /*5c30*/  ISETP.NE.AND P1, PT, R81, RZ, PT ;  /* 0x000000ff5100720c */ /* 0x000fe20003f25270 */
[----:B------:R-:W-:Y:S01]  /*5c40*/  BSSY B0, `(.L_x_96) ;  /* 0x0000008000007945 */ /* 0x000fe20003800000 */
[----:B------:R-:W-:Y:S02]  /*5c50*/  CS2R R42, SRZ ;  /* 0x00000000002a7805 */ /* 0x000fe4000001ff00 */
[----:B------:R-:W-:Y:S02]  /*5c60*/  CS2R R40, SRZ ;  /* 0x0000000000287805 */ /* 0x000fe4000001ff00 */
[----:B------:R-:W-:Y:S07]  /*5c70*/  CS2R R48, SRZ ;  /* 0x0000000000307805 */ /* 0x000fee000001ff00 */
[----:B------:R-:W-:Y:S05]  /*5c80*/  @P1 BRA `(.L_x_97) ;  /* 0x00000000000c1947 */ /* 0x000fea0003800000 */
[----:B------:R-:W-:Y:S04]  /*5c90*/  SHF.L.U32 R3, R70, 0x1f, RZ ;  /* 0x0000001f46037819 */ /* 0x000fe800000006ff */
[----:B------:R-:W1:Y:S02]  /*5ca0*/  SYNCS.PHASECHK.TRANS64.TRYWAIT P1, [UR48+0x80], R3 ;  /* 0x00008003ff0075a7 */ /* 0x000e640008021130 */
[----:B-1----:R-:W-:Y:S05]  /*5cb0*/  @!P1 BRA `(.L_x_98) ;  /* 0x0000002c00fc9947 */ /* 0x002fea0003800000 */
.L_x_97:
[----:B------:R-:W-:Y:S05]  /*5cc0*/  BSYNC B0 ;  /* 0x0000000000007941 */ /* 0x000fea0003800000 */
.L_x_96:
[----:B------:R-:W-:Y:S01]  /*5cd0*/  ISETP.NE.AND P1, PT, R82, RZ, PT ;  /* 0x000000ff5200720c */ /* 0x000fe20003f25270 */
[----:B------:R-:W-:Y:S11]  /*5ce0*/  HFMA2 R39, -RZ, RZ, 0, 5.9604644775390625e-08 ;  /* 0x00000001ff277431 */ /* 0x000ff600000001ff */
[----:B------:R-:W-:Y:S01]  /*5cf0*/  @!UPT UIADD3 URZ, UPT, UPT, URZ, URZ, URZ ;  /* 0x000000fffffff290 */ /* 0x000fe2000fffe0ff */
[----:B------:R-:W-:Y:S05]  /*5d00*/  @P1 WARPSYNC.ALL ;  /* 0x0000000000001948 */ /* 0x000fea0003800000 */
[----:B------:R3:W1:Y:S04]  /*5d10*/  @P1 LDSM.16.M88.4 R40, [R80+UR48+0x200] ;  /* 0x000200305028183b */ /* 0x0006680008000200 */
[----:B------:R3:W1:Y:S02]  /*5d20*/  @P1 LDSM.16.M88.4 R48, [R77+0x200] ;  /* 0x000200004d30183b */ /* 0x0006640000000200 */
.L_x_95:
[----:B------:R-:W-:Y:S05]  /*5d30*/  BSYNC B1 ;  /* 0x0000000000017941 */ /* 0x000fea0003800000 */
.L_x_94:
[----:B-1----:R-:W-:Y:S04]  /*5d40*/  SHF.R.U32.HI R2, RZ, 0x15, R34 ;  /* 0x00000015ff027819 */ /* 0x002fe80000011622 */
[----:B------:R-:W-:Y:S01]  /*5d50*/  LOP3.LUT P1, RZ, R2, 0x3, R65, 0x48, !PT ;  /* 0x0000000302ff7812 */ /* 0x000fe20007824841 */
[----:B------:R-:W-:Y:S01]  /*5d60*/  @!UPT UIADD3 URZ, UPT, UPT, URZ, URZ, URZ ;  /* 0x000000fffffff290 */ /* 0x000fe2000fffe0ff */
[----:B----4-:R-:W-:Y:S11]  /*5d70*/  @P0 BRA `(.L_x_99) ;  /* 0x0000000000080947 */ /* 0x010ff60003800000 */
[----:B------:R-:W1:Y:S02]  /*5d80*/  SYNCS.PHASECHK.TRANS64.TRYWAIT P0, [R79+URZ+0xf0], R0 ;  /* 0x0000f0004f0075a7 */ /* 0x000e6400080011ff */
[----:B-1----:R-:W-:Y:S05]  /*5d90*/  @!P0 BRA `(.L_x_100) ;  /* 0x0000002c00dc8947 */ /* 0x002fea0003800000 */
.L_x_99:
[----:B------:R-:W-:Y:S05]  /*5da0*/  @!P1 BRA `(.L_x_101) ;  /* 0x0000000000409947 */ /* 0x000fea0003800000 */
[----:B------:R-:W4:Y:S01]  /*5db0*/  LDCU.64 UR8, c[0x4][0x70] ;  /* 0x01000e00ff0877ac */ /* 0x000f220008000a00 */
[----:B------:R-:W-:Y:S01]  /*5dc0*/  MOV R3, 0x0 ;  /* 0x0000000000037802 */ /* 0x000fe20000000f00 */
[----:B------:R-:W-:Y:S02]  /*5dd0*/  HFMA2 R12, -RZ, RZ, 0, 5.9604644775390625e-08 ;  /* 0x00000001ff0c7431 */ /* 0x000fe400000001ff */
[----:B------:R-:W-:Y:S02]  /*5de0*/  IMAD.MOV.U32 R8, RZ, RZ, 0x192 ;  /* 0x00000192ff087424 */ /* 0x000fe400078e00ff */
[----:B------:R-:W-:Y:S01]  /*5df0*/  IMAD.MOV.U32 R13, RZ, RZ, RZ ;  /* 0x000000ffff0d7224 */ /* 0x000fe200078e00ff */
[----:B------:R-:W5:Y:S01]  /*5e00*/  LDCU.64 UR6, c[0x4][0x78] ;  /* 0x01000f00ff0677ac */ /* 0x000f620008000a00 */
[----:B------:R-:W1:Y:S01]  /*5e10*/  LDC.64 R2, c[0x4][R3] ;  /* 0x0100000003027b82 */ /* 0x000e620000000a00 */
[----:B------:R-:W2:Y:S01]  /*5e20*/  LDCU.64 UR4, c[0x4][0x10] ;  /* 0x01000200ff0477ac */ /* 0x000ea20008000a00 */
[----:B----4-:R-:W-:Y:S01]  /*5e30*/  MOV R5, UR9 ;  /* 0x0000000900057c02 */ /* 0x010fe20008000f00 */
[----:B------:R-:W-:Y:S01]  /*5e40*/  IMAD.U32 R4, RZ, RZ, UR8 ;  /* 0x00000008ff047e24 */ /* 0x000fe2000f8e00ff */
[----:B-----5:R-:W-:Y:S01]  /*5e50*/  MOV R7, UR7 ;  /* 0x0000000700077c02 */ /* 0x020fe20008000f00 */
[----:B------:R-:W-:Y:S01]  /*5e60*/  IMAD.U32 R6, RZ, RZ, UR6 ;  /* 0x00000006ff067e24 */ /* 0x000fe2000f8e00ff */
[----:B--2---:R-:W-:Y:S01]  /*5e70*/  MOV R11, UR5 ;  /* 0x00000005000b7c02 */ /* 0x004fe20008000f00 */
[----:B------:R-:W-:Y:S02]  /*5e80*/  IMAD.U32 R10, RZ, RZ, UR4 ;  /* 0x00000004ff0a7e24 */ /* 0x000fe4000f8e00ff */
[----:B------:R-:W-:Y:S07]  /*5e90*/  LEPC R20, `(.L_x_101) ;  /* 0x000000001014794e */ /* 0x000fee0000000000 */
[----:B-1-3--:R-:W-:Y:S05]  /*5ea0*/  CALL.ABS.NOINC R2 ;  /* 0x0000000002007343 */ /* 0x00afea0003c00000 */
.L_x_101:
[----:B------:R-:W-:Y:S05]  /*5eb0*/  WARPSYNC.ALL ;  /* 0x0000000000007948 */ /* 0x000fea0003800000 */
[----:B------:R-:W-:Y:S01]  /*5ec0*/  R2UR UR4, R34 ;  /* 0x00000000220472ca */ /* 0x000fe200000e0000 */
[--C-:B------:R-:W-:Y:S01]  /*5ed0*/  HADD2.F32 R20, -RZ, R40.reuse.H0_H0 ;  /* 0x20000028ff147230 */ /* 0x100fe20000004100 */
[----:B------:R-:W-:Y:S01]  /*5ee0*/  ISETP.NE.AND P0, PT, R72, RZ, PT ;  /* 0x000000ff4800720c */ /* 0x000fe20003f05270 */
[----:B------:R-:W-:Y:S01]  /*5ef0*/  HADD2.F32 R21, -RZ, R40.H1_H1 ;  /* 0x30000028ff157230 */ /* 0x000fe20000004100 */
[----:B------:R-:W-:Y:S01]  /*5f00*/  BSSY.RECONVERGENT B0, `(.L_x_102) ;  /* 0x000004c000007945 */ /* 0x000fe20003800200 */
[----:B------:R-:W-:Y:S02]  /*5f10*/  HADD2.F32 R36, -RZ, R41.H1_H1 ;  /* 0x30000029ff247230 */ /* 0x000fe40000004100 */
[----:B------:R-:W-:Y:S02]  /*5f20*/  HADD2.F32 R37, -RZ, R43.H0_H0 ;  /* 0x2000002bff257230 */ /* 0x000fe40000004100 */
[----:B------:R-:W-:Y:S04]  /*5f30*/  HADD2.F32 R38, -RZ, R51.H1_H1 ;  /* 0x30000033ff267230 */ /* 0x000fe80000004100 */
[----:B------:R-:W1:Y:S02]  /*5f40*/  LDTM.16dp256bit.x4 R4, tmem[UR4] ;  /* 0x00000004000479ee */ /* 0x000e640008120000 */
[C---:B-12---:R-:W-:Y:S01]  /*5f50*/  FMUL R0, R33.reuse, R4 ;  /* 0x0000000421007220 */ /* 0x046fe20000400000 */
[C---:B------:R-:W-:Y:S01]  /*5f60*/  FMUL R2, R33.reuse, R5 ;  /* 0x0000000521027220 */ /* 0x040fe20000400000 */
[C---:B------:R-:W-:Y:S01]  /*5f70*/  FMUL R3, R33.reuse, R6 ;  /* 0x0000000621037220 */ /* 0x040fe20000400000 */
[----:B------:R-:W-:Y:S01]  /*5f80*/  FMUL R7, R33, R7 ;  /* 0x0000000721077220 */ /* 0x000fe20000400000 */
[C---:B------:R-:W-:Y:S01]  /*5f90*/  FFMA R0, R35.reuse, R20, R0 ;  /* 0x0000001423007223 */ /* 0x040fe20000000000 */
[----:B------:R-:W-:Y:S02]  /*5fa0*/  HADD2.F32 R20, -RZ, R41.H0_H0 ;  /* 0x20000029ff147230 */ /* 0x000fe40000004100 */
[----:B------:R-:W-:Y:S01]  /*5fb0*/  FFMA R2, R35, R21, R2 ;  /* 0x0000001523027223 */ /* 0x000fe20000000002 */
[--C-:B------:R-:W-:Y:S02]  /*5fc0*/  HADD2.F32 R21, -RZ, R42.reuse.H0_H0 ;  /* 0x2000002aff157230 */ /* 0x100fe40000004100 */
[C---:B------:R-:W-:Y:S01]  /*5fd0*/  FMUL R4, R33.reuse, R8 ;  /* 0x0000000821047220 */ /* 0x040fe20000400000 */
[----:B------:R-:W-:Y:S01]  /*5fe0*/  FMUL R5, R33, R9 ;  /* 0x0000000921057220 */ /* 0x000fe20000400000 */
[C---:B------:R-:W-:Y:S01]  /*5ff0*/  FFMA R3, R35.reuse, R20, R3 ;  /* 0x0000001423037223 */ /* 0x040fe20000000003 */
[----:B------:R-:W-:Y:S01]  /*6000*/  HADD2.F32 R20, -RZ, R42.H1_H1 ;  /* 0x3000002aff147230 */ /* 0x000fe20000004100 */
[----:B------:R-:W-:Y:S01]  /*6010*/  F2FP.F16.F32.PACK_AB R44, R2, R0 ;  /* 0x00000000022c723e */ /* 0x000fe200000000ff */
[C---:B------:R-:W-:Y:S01]  /*6020*/  FFMA R7, R35.reuse, R36, R7 ;  /* 0x0000002423077223 */ /* 0x040fe20000000007 */
[----:B------:R-:W-:Y:S01]  /*6030*/  FFMA R4, R35, R21, R4 ;  /* 0x0000001523047223 */ /* 0x000fe20000000004 */
[----:B------:R-:W-:Y:S01]  /*6040*/  FMUL R6, R33, R10 ;  /* 0x0000000a21067220 */ /* 0x000fe20000400000 */
[----:B------:R-:W-:Y:S02]  /*6050*/  HADD2.F32 R36, -RZ, R43.H1_H1 ;  /* 0x3000002bff247230 */ /* 0x000fe40000004100 */
[----:B------:R-:W-:Y:S01]  /*6060*/  FFMA R5, R35, R20, R5 ;  /* 0x0000001423057223 */ /* 0x000fe20000000005 */
[----:B------:R-:W-:Y:S01]  /*6070*/  FMUL R11, R33, R11 ;  /* 0x0000000b210b7220 */ /* 0x000fe20000400000 */
[----:B------:R-:W-:Y:S01]  /*6080*/  FFMA R6, R35, R37, R6 ;  /* 0x0000002523067223 */ /* 0x000fe20000000006 */
[--C-:B------:R-:W-:Y:S02]  /*6090*/  HADD2.F32 R20, -RZ, R48.reuse.H0_H0 ;  /* 0x20000030ff147230 */ /* 0x100fe40000004100 */
[----:B------:R-:W-:Y:S01]  /*60a0*/  FMUL R8, R33, R12 ;  /* 0x0000000c21087220 */ /* 0x000fe20000400000 */
[----:B------:R-:W-:Y:S01]  /*60b0*/  FFMA R11, R35, R36, R11 ;  /* 0x00000024230b7223 */ /* 0x000fe2000000000b */
[----:B------:R-:W-:Y:S02]  /*60c0*/  HADD2.F32 R36, -RZ, R48.H1_H1 ;  /* 0x30000030ff247230 */ /* 0x000fe40000004100 */
[C---:B------:R-:W-:Y:S01]  /*60d0*/  FMUL R9, R33.reuse, R13 ;  /* 0x0000000d21097220 */ /* 0x040fe20000400000 */
[--C-:B------:R-:W-:Y:S02]  /*60e0*/  HADD2.F32 R21, -RZ, R49.reuse.H0_H0 ;  /* 0x20000031ff157230 */ /* 0x100fe40000004100 */
[----:B------:R-:W-:Y:S01]  /*60f0*/  FMUL R10, R33, R14 ;  /* 0x0000000e210a7220 */ /* 0x000fe20000400000 */
[C---:B------:R-:W-:Y:S01]  /*6100*/  FFMA R8, R35.reuse, R20, R8 ;  /* 0x0000001423087223 */ /* 0x040fe20000000008 */
[C---:B------:R-:W-:Y:S01]  /*6110*/  FFMA R9, R35.reuse, R36, R9 ;  /* 0x0000002423097223 */ /* 0x040fe20000000009 */
[----:B------:R-:W-:Y:S02]  /*6120*/  HADD2.F32 R20, -RZ, R49.H1_H1 ;  /* 0x30000031ff147230 */ /* 0x000fe40000004100 */
[----:B------:R-:W-:Y:S01]  /*6130*/  FFMA R10, R35, R21, R10 ;  /* 0x00000015230a7223 */ /* 0x000fe2000000000a */
[C---:B------:R-:W-:Y:S01]  /*6140*/  FMUL R15, R33.reuse, R15 ;  /* 0x0000000f210f7220 */ /* 0x040fe20000400000 */
[--C-:B------:R-:W-:Y:S02]  /*6150*/  HADD2.F32 R21, -RZ, R50.reuse.H0_H0 ;  /* 0x20000032ff157230 */ /* 0x100fe40000004100 */
[C---:B------:R-:W-:Y:S01]  /*6160*/  FMUL R12, R33.reuse, R16 ;  /* 0x00000010210c7220 */ /* 0x040fe20000400000 */
[----:B------:R-:W-:Y:S02]  /*6170*/  HADD2.F32 R36, -RZ, R50.H1_H1 ;  /* 0x30000032ff247230 */ /* 0x000fe40000004100 */
[C---:B------:R-:W-:Y:S01]  /*6180*/  FMUL R13, R33.reuse, R17 ;  /* 0x00000011210d7220 */ /* 0x040fe20000400000 */
[----:B------:R-:W-:Y:S02]  /*6190*/  HADD2.F32 R37, -RZ, R51.H0_H0 ;  /* 0x20000033ff257230 */ /* 0x000fe40000004100 */
[----:B------:R-:W-:Y:S01]  /*61a0*/  FMUL R14, R33, R18 ;  /* 0x00000012210e7220 */ /* 0x000fe20000400000 */
[----:B------:R-:W-:Y:S01]  /*61b0*/  FFMA R15, R35, R20, R15 ;  /* 0x00000014230f7223 */ /* 0x000fe2000000000f */
[----:B------:R-:W-:Y:S01]  /*61c0*/  FMUL R19, R33, R19 ;  /* 0x0000001321137220 */ /* 0x000fe20000400000 */
[C---:B------:R-:W-:Y:S01]  /*61d0*/  FFMA R12, R35.reuse, R21, R12 ;  /* 0x00000015230c7223 */ /* 0x040fe2000000000c */
[C---:B------:R-:W-:Y:S01]  /*61e0*/  FFMA R13, R35.reuse, R36, R13 ;  /* 0x00000024230d7223 */ /* 0x040fe2000000000d */
[C---:B------:R-:W-:Y:S01]  /*61f0*/  FFMA R14, R35.reuse, R37, R14 ;  /* 0x00000025230e7223 */ /* 0x040fe2000000000e */
[----:B------:R-:W-:Y:S01]  /*6200*/  FFMA R19, R35, R38, R19 ;  /* 0x0000002623137223 */ /* 0x000fe20000000013 */
[----:B------:R-:W-:Y:S02]  /*6210*/  F2FP.F16.F32.PACK_AB R45, R7, R3 ;  /* 0x00000003072d723e */ /* 0x000fe400000000ff */
[----:B------:R-:W-:Y:S02]  /*6220*/  F2FP.F16.F32.PACK_AB R46, R5, R4 ;  /* 0x00000004052e723e */ /* 0x000fe400000000ff */
[----:B------:R-:W-:Y:S02]  /*6230*/  F2FP.F16.F32.PACK_AB R47, R11, R6 ;  /* 0x000000060b2f723e */ /* 0x000fe400000000ff */
[----:B------:R-:W-:Y:S02]  /*6240*/  F2FP.F16.F32.PACK_AB R84, R9, R8 ;  /* 0x000000080954723e */ /* 0x000fe400000000ff */
[----:B------:R-:W-:Y:S01]  /*6250*/  F2FP.F16.F32.PACK_AB R85, R15, R10 ;  /* 0x0000000a0f55723e */ /* 0x000fe200000000ff */
[----:B------:R1:W-:Y:S01]  /*6260*/  STSM.16.M88.4 [R78+0x200], R44 ;  /* 0x0002002c4e007844 */ /* 0x0003e20000000200 */
[----:B------:R-:W-:Y:S02]  /*6270*/  F2FP.F16.F32.PACK_AB R86, R13, R12 ;  /* 0x0000000c0d56723e */ /* 0x000fe400000000ff */
[----:B------:R-:W-:Y:S05]  /*6280*/  F2FP.F16.F32.PACK_AB R87, R19, R14 ;  /* 0x0000000e1357723e */ /* 0x000fea00000000ff */
[----:B------:R1:W-:Y:S01]  /*6290*/  STSM.16.M88.4 [R77+0x200], R84 ;  /* 0x000200544d007844 */ /* 0x0003e20000000200 */
[----:B------:R-:W-:Y:S01]  /*62a0*/  @!PT LDS RZ, [RZ] ;  /* 0x00000000fffff984 */ /* 0x000fe20000000800 */
[----:B------:R-:W-:Y:S01]  /*62b0*/  @!PT LDS RZ, [RZ] ;  /* 0x00000000fffff984 */ /* 0x000fe20000000800 */
[----:B------:R-:W-:Y:S01]  /*62c0*/  @!PT LDS RZ, [RZ] ;  /* 0x00000000fffff984 */ /* 0x000fe20000000800 */
[----:B------:R-:W-:Y:S01]  /*62d0*/  @!PT LDS RZ, [RZ] ;  /* 0x00000000fffff984 */ /* 0x000fe20000000800 */
[----:B------:R2:W-:Y:S07]  /*62e0*/  MEMBAR.ALL.CTA ;  /* 0x0000000000007992 */ /* 0x0005ee0000008000 */
[----:B--2---:R-:W2:Y:S02]  /*62f0*/  FENCE.VIEW.ASYNC.S ;  /* 0x00000000000073c6 */ /* 0x004ea40000000000 */
[----:B--2---:R-:W-:Y:S06]  /*6300*/  BAR.SYNC.DEFER_BLOCKING 0x1, 0x80 ;  /* 0x0042000000007b1d */ /* 0x004fec0000010000 */
[----:B------:R-:W-:Y:S05]  /*6310*/  @P0 BRA `(.L_x_103) ;  /* 0x0000000000280947 */ /* 0x000fea0003800000 */
[----:B------:R-:W-:Y:S02]  /*6320*/  UIADD3 UR4, UPT, UPT, UR48, 0x200, URZ ;  /* 0x0000020030047890 */ /* 0x000fe4000fffe0ff */
[----:B------:R-:W-:Y:S01]  /*6330*/  UIADD3 UR6, UP0, UPT, UR52, 0x680, URZ ;  /* 0x0000068034067890 */ /* 0x000fe2000ff1e0ff */
[----:B------:R-:W-:Y:S03]  /*6340*/  UMOV UR43, UR36 ;  /* 0x00000024002b7c82 */ /* 0x000fe60008000000 */
[----:B------:R-:W-:Y:S01]  /*6350*/  MOV R66, UR4 ;  /* 0x0000000400427c02 */ /* 0x000fe20008000f00 */
[----:B------:R-:W-:Y:S03]  /*6360*/  UIADD3.X UR7, UPT, UPT, URZ, UR53, URZ, UP0, !UPT ;  /* 0x00000035ff077290 */ /* 0x000fe600087fe4ff */
[----:B------:R-:W-:Y:S11]  /*6370*/  R2UR UR40, R66 ;  /* 0x00000000422872ca */ /* 0x000ff600000e0000 */
[----:B------:R-:W-:Y:S02]  /*6380*/  @!UPT UIADD3 URZ, UPT, UPT, URZ, URZ, URZ ;  /* 0x000000fffffff290 */ /* 0x000fe4000fffe0ff */
[----:B------:R2:W-:Y:S01]  /*6390*/  UTMASTG.3D [UR40], [UR6] ;  /* 0x00000028060073b5 */ /* 0x0005e20008010000 */
[----:B------:R0:W-:Y:S01]  /*63a0*/  UTMACMDFLUSH ;  /* 0x00000000000079b7 */ /* 0x0001e20000000000 */
[----:B--2---:R-:W-:Y:S04]  /*63b0*/  DEPBAR.LE SB0, 0x1 ;  /* 0x000080400000791a */ /* 0x004fe80000000000 */
.L_x_103:
[----:B------:R-:W-:Y:S05]  /*63c0*/  BSYNC.RECONVERGENT B0 ;  /* 0x0000000000007941 */ /* 0x000fea0003800200 */
.L_x_102:
[----:B------:R-:W-:Y:S01]  /*63d0*/  BAR.SYNC.DEFER_BLOCKING 0x1, 0x80 ;  /* 0x0042000000007b1d */ /* 0x000fe20000010000 */
[----:B------:R-:W-:Y:S01]  /*63e0*/  ISETP.NE.AND P1, PT, R76, RZ, PT ;  /* 0x000000ff4c00720c */ /* 0x000fe20003f25270 */
[----:B------:R-:W-:Y:S01]  /*63f0*/  UISETP.NE.AND UP0, UPT, UR49, URZ, UPT ;  /* 0x000000ff3100728c */ /* 0x000fe2000bf05270 */
[----:B------:R-:W-:Y:S11]  /*6400*/  LEA R3, R39, UR48, 0x3 ;  /* 0x0000003027037c11 */ /* 0x000ff6000f8e18ff */
[----:B------:R-:W-:Y:S01]  /*6410*/  @P1 SHF.L.U32 R2, R70, 0x1f, RZ ;  /* 0x0000001f46021819 */ /* 0x000fe200000006ff */
[----:B------:R-:W-:Y:S06]  /*6420*/  BRA.U !UP0, `(.L_x_104) ;  /* 0x0000000108247547 */ /* 0x000fec000b800000 */
[----:B------:R-:W-:Y:S01]  /*6430*/  IMAD.U32 R5, RZ, RZ, UR51 ;  /* 0x00000033ff057e24 */ /* 0x000fe2000f8e00ff */
[----:B------:R-:W-:Y:S01]  /*6440*/  MOV R0, UR37 ;  /* 0x0000002500007c02 */ /* 0x000fe20008000f00 */
[----:B------:R-:W-:Y:S03]  /*6450*/  UIADD3 UR51, UPT, UPT, UR51, 0x1, URZ ;  /* 0x0000000133337890 */ /* 0x000fe6000fffe0ff */
[----:B------:R-:W-:Y:S01]  /*6460*/  @P1 LEA R5, R5, UR48, 0x3 ;  /* 0x0000003005051c11 */ /* 0x000fe2000f8e18ff */
[----:B------:R-:W-:Y:S04]  /*6470*/  UISETP.NE.AND UP0, UPT, UR51, 0x4, UPT ;  /* 0x000000043300788c */ /* 0x000fe8000bf05270 */
[----:B------:R-:W-:Y:S01]  /*6480*/  @P1 VIADD R5, R5, 0xa0 ;  /* 0x000000a005051836 */ /* 0x000fe20000000000 */
[----:B------:R-:W-:Y:S04]  /*6490*/  USEL UR51, UR51, URZ, UP0 ;  /* 0x000000ff33337287 */ /* 0x000fe80008000000 */
[----:B------:R-:W-:Y:S04]  /*64a0*/  @P1 PRMT R0, R0, 0x654, R5 ;  /* 0x0000065400001816 */ /* 0x000fe80000000005 */
[----:B------:R2:W-:Y:S04]  /*64b0*/  @P1 SYNCS.ARRIVE.TRANS64.RED.A1T0 RZ, [R0+URZ], RZ ;  /* 0x000000ff00ff19a7 */ /* 0x0005e800081004ff */
.L_x_104:
[----:B------:R-:W4:Y:S01]  /*64c0*/  @P1 SYNCS.PHASECHK.TRANS64.TRYWAIT P0, [R3+URZ+0x80], R2 ;  /* 0x00008002030015a7 */ /* 0x000f2200080011ff */
[----:B------:R-:W-:Y:S01]  /*64d0*/  BSSY B1, `(.L_x_105) ;  /* 0x0000013000017945 */ /* 0x000fe20003800000 */
[----:B----4-:R-:W-:Y:S03]  /*64e0*/  @P1 SEL R81, RZ, 0x1, !P0 ;  /* 0x00000001ff511807 */ /* 0x010fe60004000000 */
[----:B------:R-:W-:Y:S05]  /*64f0*/  @!P1 BRA `(.L_x_106) ;  /* 0x0000000000409947 */ /* 0x000fea0003800000 */
[----:B------:R-:W-:Y:S01]  /*6500*/  ISETP.NE.AND P1, PT, R82, RZ, PT ;  /* 0x000000ff5200720c */ /* 0x000fe20003f25270 */
[----:B------:R-:W-:Y:S01]  /*6510*/  BSSY B0, `(.L_x_107) ;  /* 0x0000009000007945 */ /* 0x000fe20003800000 */
[----:B------:R-:W-:Y:S11]  /*6520*/  ISETP.NE.AND P0, PT, R81, RZ, PT ;  /* 0x000000ff5100720c */ /* 0x000ff60003f05270 */
[----:B------:R-:W-:Y:S05]  /*6530*/  @P1 IMAD R4, R39, 0x1000, R80 ;  /* 0x0000100027041824 */ /* 0x000fea00078e0250 */
[----:B------:R-:W-:Y:S05]  /*6540*/  @P1 IADD3 R2, PT, PT, R4, UR48, RZ ;  /* 0x0000003004021c10 */ /* 0x000fea000fffe0ff */
[----:B------:R-:W-:Y:S01]  /*6550*/  @P1 IMAD.IADD R2, R71, 0x1, R2 ;  /* 0x0000000147021824 */ /* 0x000fe200078e0202 */
[----:B------:R-:W-:Y:S06]  /*6560*/  @P0 BRA `(.L_x_108) ;  /* 0x00000000000c0947 */ /* 0x000fec0003800000 */
[----:B--2---:R-:W-:Y:S04]  /*6570*/  SHF.L.U32 R0, R70, 0x1f, RZ ;  /* 0x0000001f46007819 */ /* 0x004fe800000006ff */
[----:B------:R-:W2:Y:S02]  /*6580*/  SYNCS.PHASECHK.TRANS64.TRYWAIT P0, [R3+URZ+0x80], R0 ;  /* 0x00008000030075a7 */ /* 0x000ea400080011ff */
[----:B--2---:R-:W-:Y:S05]  /*6590*/  @!P0 BRA `(.L_x_109) ;  /* 0x0000002400f08947 */ /* 0x004fea0003800000 */
.L_x_108:
[----:B------:R-:W-:Y:S05]  /*65a0*/  BSYNC B0 ;  /* 0x0000000000007941 */ /* 0x000fea0003800000 */
.L_x_107:
[----:B------:R-:W-:Y:S02]  /*65b0*/  ISETP.NE.AND P0, PT, R82, RZ, PT ;  /* 0x000000ff5200720c */ /* 0x000fe40003f05270 */
[----:B------:R-:W-:Y:S11]  /*65c0*/  IADD3 R39, PT, PT, R39, 0x1, RZ ;  /* 0x0000000127277810 */ /* 0x000ff60007ffe0ff */
[----:B------:R-:W-:Y:S05]  /*65d0*/  @P0 WARPSYNC.ALL ;  /* 0x0000000000000948 */ /* 0x000fea0003800000 */
[----:B------:R4:W1:Y:S04]  /*65e0*/  @P0 LDSM.16.M88.4 R40, [R4+UR48+0x200] ;  /* 0x000200300428083b */ /* 0x0008680008000200 */
[----:B------:R4:W1:Y:S02]  /*65f0*/  @P0 LDSM.16.M88.4 R48, [R2+0x200] ;  /* 0x000200000230083b */ /* 0x0008640000000200 */
.L_x_106:
[----:B------:R-:W-:Y:S05]  /*6600*/  BSYNC B1 ;  /* 0x0000000000017941 */ /* 0x000fea0003800000 */
.L_x_105:
[----:B--2---:R-:W-:Y:S05]  /*6610*/  VIADD R0, R34, 0x20 ;  /* 0x0000002022007836 */ /* 0x004fea0000000000 */
[----:B------:R-:W-:Y:S04]  /*6620*/  SHF.R.U32.HI R0, RZ, 0x15, R0 ;  /* 0x00000015ff007819 */ /* 0x000fe80000011600 */
[----:B------:R-:W-:Y:S11]  /*6630*/  LOP3.LUT P0, RZ, R0, 0x3, R65, 0x48, !PT ;  /* 0x0000000300ff7812 */ /* 0x000ff60007804841 */
[----:B------:R-:W-:Y:S02]  /*6640*/  @!UPT UIADD3 URZ, UPT, UPT, URZ, URZ, URZ ;  /* 0x000000fffffff290 */ /* 0x000fe4000fffe0ff */
[----:B------:R-:W-:Y:S05]  /*6650*/  @!P0 BRA `(.L_x_110) ;  /* 0x0000000000408947 */ /* 0x000fea0003800000 */
[----:B------:R-:W2:Y:S01]  /*6660*/  LDCU.64 UR8, c[0x4][0x70] ;  /* 0x01000e00ff0877ac */ /* 0x000ea20008000a00 */
[----:B------:R-:W-:Y:S01]  /*6670*/  MOV R3, 0x0 ;  /* 0x0000000000037802 */ /* 0x000fe20000000f00 */
[----:B------:R-:W-:Y:S02]  /*6680*/  HFMA2 R12, -RZ, RZ, 0, 5.9604644775390625e-08 ;  /* 0x00000001ff0c7431 */ /* 0x000fe400000001ff */
[----:B------:R-:W-:Y:S02]  /*6690*/  IMAD.MOV.U32 R8, RZ, RZ, 0x192 ;  /* 0x00000192ff087424 */ /* 0x000fe400078e00ff */
[----:B------:R-:W-:Y:S01]  /*66a0*/  IMAD.MOV.U32 R13, RZ, RZ, RZ ;  /* 0x000000ffff0d7224 */ /* 0x000fe200078e00ff */
[----:B------:R-:W5:Y:S01]  /*66b0*/  LDCU.64 UR6, c[0x4][0x78] ;  /* 0x01000f00ff0677ac */ /* 0x000f620008000a00 */
[----:B----4-:R-:W4:Y:S01]  /*66c0*/  LDC.64 R2, c[0x4][R3] ;  /* 0x0100000003027b82 */ /* 0x010f220000000a00 */
[----:B------:R-:W3:Y:S01]  /*66d0*/  LDCU.64 UR4, c[0x4][0x10] ;  /* 0x01000200ff0477ac */ /* 0x000ee20008000a00 */
[----:B--2---:R-:W-:Y:S01]  /*66e0*/  MOV R5, UR9 ;  /* 0x0000000900057c02 */ /* 0x004fe20008000f00 */
[----:B------:R-:W-:Y:S01]  /*66f0*/  IMAD.U32 R4, RZ, RZ, UR8 ;  /* 0x00000008ff047e24 */ /* 0x000fe2000f8e00ff */
[----:B-----5:R-:W-:Y:S01]  /*6700*/  MOV R7, UR7 ;  /* 0x0000000700077c02 */ /* 0x020fe20008000f00 */
[----:B------:R-:W-:Y:S01]  /*6710*/  IMAD.U32 R6, RZ, RZ, UR6 ;  /* 0x00000006ff067e24 */ /* 0x000fe2000f8e00ff */
[----:B---3--:R-:W-:Y:S01]  /*6720*/  MOV R11, UR5 ;  /* 0x00000005000b7c02 */ /* 0x008fe20008000f00 */
[----:B------:R-:W-:Y:S02]  /*6730*/  IMAD.U32 R10, RZ, RZ, UR4 ;  /* 0x00000004ff0a7e24 */ /* 0x000fe4000f8e00ff */
[----:B------:R-:W-:Y:S07]  /*6740*/  LEPC R20, `(.L_x_110) ;  /* 0x000000001014794e */ /* 0x000fee0000000000 */
[----:B-1--4-:R-:W-:Y:S05]  /*6750*/  CALL.ABS.NOINC R2 ;  /* 0x0000000002007343 */ /* 0x012fea0003c00000 */
.L_x_110:
[----:B------:R-:W-:Y:S01]  /*6760*/  ISETP.NE.AND P6, PT, R76, RZ, PT ;  /* 0x000000ff4c00720c */ /* 0x000fe20003fc5270 */
[----:B------:R-:W-:Y:S05]  /*6770*/  WARPSYNC.ALL ;  /* 0x0000000000007948 */ /* 0x000fea0003800000 */
[----:B------:R-:W-:Y:S01]  /*6780*/  R2UR UR4, R34 ;  /* 0x00000000220472ca */ /* 0x000fe200000e0000 */
[--C-:B-1----:R-:W-:Y:S01]  /*6790*/  HADD2.F32 R20, -RZ, R40.reuse.H0_H0 ;  /* 0x20000028ff147230 */ /* 0x102fe20000004100 */
[----:B------:R-:W-:Y:S01]  /*67a0*/  ISETP.NE.AND P0, PT, R72, RZ, PT ;  /* 0x000000ff4800720c */ /* 0x000fe20003f05270 */
[----:B------:R-:W-:Y:S01]  /*67b0*/  HADD2.F32 R21, -RZ, R40.H1_H1 ;  /* 0x30000028ff157230 */ /* 0x000fe20000004100 */
[----:B------:R-:W-:Y:S01]  /*67c0*/  MOV R38, UR51 ;  /* 0x0000003300267c02 */ /* 0x000fe20008000f00 */
[--C-:B------:R-:W-:Y:S01]  /*67d0*/  HADD2.F32 R36, -RZ, R41.reuse.H1_H1 ;  /* 0x30000029ff247230 */ /* 0x100fe20000004100 */
[----:B------:R-:W-:Y:S01]  /*67e0*/  MOV R83, UR37 ;  /* 0x0000002500537c02 */ /* 0x000fe20008000f00 */
[----:B------:R-:W-:Y:S01]  /*67f0*/  HADD2.F32 R37, -RZ, R48.H0_H0 ;  /* 0x20000030ff257230 */ /* 0x000fe20000004100 */
[----:B------:R-:W-:Y:S01]  /*6800*/  @P6 LEA R38, R38, UR48, 0x3 ;  /* 0x0000003026266c11 */ /* 0x000fe2000f8e18ff */
[----:B------:R-:W-:Y:S01]  /*6810*/  BSSY.RECONVERGENT B0, `(.L_x_111) ;  /* 0x000004d000007945 */ /* 0x000fe20003800200 */
[----:B------:R-:W-:Y:S02]  /*6820*/  @P6 SHF.L.U32 R88, R70, 0x1f, RZ ;  /* 0x0000001f46586819 */ /* 0x000fe400000006ff */
[----:B------:R-:W-:Y:S01]  /*6830*/  @P6 IADD3 R38, PT, PT, R38, 0xa0, RZ ;  /* 0x000000a026266810 */ /* 0x000fe20007ffe0ff */
[----:B----4-:R-:W1:Y:S03]  /*6840*/  LDTM.16dp256bit.x4 R4, tmem[UR4+0x20] ;  /* 0x00002004000479ee */ /* 0x010e660008120000 */
[----:B------:R-:W-:Y:S02]  /*6850*/  @P6 PRMT R38, R83, 0x654, R38 ;  /* 0x0000065453266816 */ /* 0x000fe40000000026 */
[----:B------:R-:W-:Y:S01]  /*6860*/  LEA R83, R39, UR48, 0x3 ;  /* 0x0000003027537c11 */ /* 0x000fe2000f8e18ff */
[C---:B-1----:R-:W-:Y:S01]  /*6870*/  FMUL R0, R33.reuse, R4 ;  /* 0x0000000421007220 */ /* 0x042fe20000400000 */
[C---:B------:R-:W-:Y:S01]  /*6880*/  FMUL R2, R33.reuse, R5 ;  /* 0x0000000521027220 */ /* 0x040fe20000400000 */
[C---:B------:R-:W-:Y:S01]  /*6890*/  FMUL R3, R33.reuse, R6 ;  /* 0x0000000621037220 */ /* 0x040fe20000400000 */
[----:B------:R-:W-:Y:S01]  /*68a0*/  FMUL R7, R33, R7 ;  /* 0x0000000721077220 */ /* 0x000fe20000400000 */
[C---:B------:R-:W-:Y:S01]  /*68b0*/  FFMA R0, R35.reuse, R20, R0 ;  /* 0x0000001423007223 */ /* 0x040fe20000000000 */
[----:B------:R-:W-:Y:S02]  /*68c0*/  HADD2.F32 R20, -RZ, R41.H0_H0 ;  /* 0x20000029ff147230 */ /* 0x000fe40000004100 */
[----:B------:R-:W-:Y:S01]  /*68d0*/  FFMA R2, R35, R21, R2 ;  /* 0x0000001523027223 */ /* 0x000fe20000000002 */
[C---:B------:R-:W-:Y:S01]  /*68e0*/  FMUL R4, R33.reuse, R8 ;  /* 0x0000000821047220 */ /* 0x040fe20000400000 */
[----:B------:R-:W-:Y:S01]  /*68f0*/  FMUL R5, R33, R9 ;  /* 0x0000000921057220 */ /* 0x000fe20000400000 */
[--C-:B------:R-:W-:Y:S02]  /*6900*/  HADD2.F32 R21, -RZ, R43.reuse.H0_H0 ;  /* 0x2000002bff157230 */ /* 0x100fe40000004100 */
[C---:B------:R-:W-:Y:S01]  /*6910*/  FFMA R3, R35.reuse, R20, R3 ;  /* 0x0000001423037223 */ /* 0x040fe20000000003 */
[--C-:B------:R-:W-:Y:S01]  /*6920*/  HADD2.F32 R20, -RZ, R42.reuse.H0_H0 ;  /* 0x2000002aff147230 */ /* 0x100fe20000004100 */
[----:B------:R-:W-:Y:S01]  /*6930*/  F2FP.F16.F32.PACK_AB R44, R2, R0 ;  /* 0x00000000022c723e */ /* 0x000fe200000000ff */
[----:B------:R-:W-:Y:S01]  /*6940*/  FFMA R7, R35, R36, R7 ;  /* 0x0000002423077223 */ /* 0x000fe20000000007 */
[----:B------:R-:W-:Y:S01]  /*6950*/  FMUL R6, R33, R10 ;  /* 0x0000000a21067220 */ /* 0x000fe20000400000 */
[----:B------:R-:W-:Y:S02]  /*6960*/  HADD2.F32 R36, -RZ, R43.H1_H1 ;  /* 0x3000002bff247230 */ /* 0x000fe40000004100 */
[----:B------:R-:W-:Y:S01]  /*6970*/  FFMA R4, R35, R20, R4 ;  /* 0x0000001423047223 */ /* 0x000fe20000000004 */
[----:B------:R-:W-:Y:S01]  /*6980*/  HADD2.F32 R20, -RZ, R42.H1_H1 ;  /* 0x3000002aff147230 */ /* 0x000fe20000004100 */
[----:B------:R-:W-:Y:S01]  /*6990*/  F2FP.F16.F32.PACK_AB R45, R7, R3 ;  /* 0x00000003072d723e */ /* 0x000fe200000000ff */
[C---:B------:R-:W-:Y:S01]  /*69a0*/  FMUL R11, R33.reuse, R11 ;  /* 0x0000000b210b7220 */ /* 0x040fe20000400000 */
[C---:B------:R-:W-:Y:S01]  /*69b0*/  FMUL R8, R33.reuse, R12 ;  /* 0x0000000c21087220 */ /* 0x040fe20000400000 */
[----:B------:R-:W-:Y:S01]  /*69c0*/  FMUL R9, R33, R13 ;  /* 0x0000000d21097220 */ /* 0x000fe20000400000 */
[C---:B------:R-:W-:Y:S01]  /*69d0*/  FFMA R5, R35.reuse, R20, R5 ;  /* 0x0000001423057223 */ /* 0x040fe20000000005 */
[----:B------:R-:W-:Y:S02]  /*69e0*/  HADD2.F32 R20, -RZ, R48.H1_H1 ;  /* 0x30000030ff147230 */ /* 0x000fe40000004100 */
[C---:B------:R-:W-:Y:S01]  /*69f0*/  FFMA R6, R35.reuse, R21, R6 ;  /* 0x0000001523067223 */ /* 0x040fe20000000006 */
[C---:B------:R-:W-:Y:S01]  /*6a00*/  FFMA R11, R35.reuse, R36, R11 ;  /* 0x00000024230b7223 */ /* 0x040fe2000000000b */
[C---:B------:R-:W-:Y:S01]  /*6a10*/  FFMA R8, R35.reuse, R37, R8 ;  /* 0x0000002523087223 */ /* 0x040fe20000000008 */
[--C-:B------:R-:W-:Y:S02]  /*6a20*/  HADD2.F32 R21, -RZ, R49.reuse.H0_H0 ;  /* 0x20000031ff157230 */ /* 0x100fe40000004100 */
[----:B------:R-:W-:Y:S01]  /*6a30*/  FFMA R9, R35, R20, R9 ;  /* 0x0000001423097223 */ /* 0x000fe20000000009 */
[C---:B------:R-:W-:Y:S01]  /*6a40*/  FMUL R10, R33.reuse, R14 ;  /* 0x0000000e210a7220 */ /* 0x040fe20000400000 */
[----:B------:R-:W-:Y:S02]  /*6a50*/  HADD2.F32 R20, -RZ, R49.H1_H1 ;  /* 0x30000031ff147230 */ /* 0x000fe40000004100 */
[C---:B------:R-:W-:Y:S01]  /*6a60*/  FMUL R15, R33.reuse, R15 ;  /* 0x0000000f210f7220 */ /* 0x040fe20000400000 */
[----:B------:R-:W-:Y:S01]  /*6a70*/  FMUL R12, R33, R16 ;  /* 0x00000010210c7220 */ /* 0x000fe20000400000 */
[C---:B------:R-:W-:Y:S01]  /*6a80*/  FFMA R10, R35.reuse, R21, R10 ;  /* 0x00000015230a7223 */ /* 0x040fe2000000000a */
[--C-:B------:R-:W-:Y:S02]  /*6a90*/  HADD2.F32 R21, -RZ, R50.reuse.H0_H0 ;  /* 0x20000032ff157230 */ /* 0x100fe40000004100 */
[----:B------:R-:W-:Y:S01]  /*6aa0*/  FFMA R15, R35, R20, R15 ;  /* 0x00000014230f7223 */ /* 0x000fe2000000000f */
[----:B------:R-:W-:Y:S02]  /*6ab0*/  HADD2.F32 R20, -RZ, R50.H1_H1 ;  /* 0x30000032ff147230 */ /* 0x000fe40000004100 */
[C---:B------:R-:W-:Y:S01]  /*6ac0*/  FMUL R13, R33.reuse, R17 ;  /* 0x00000011210d7220 */ /* 0x040fe20000400000 */
[--C-:B------:R-:W-:Y:S02]  /*6ad0*/  HADD2.F32 R37, -RZ, R51.reuse.H0_H0 ;  /* 0x20000033ff257230 */ /* 0x100fe40000004100 */
[C---:B------:R-:W-:Y:S01]  /*6ae0*/  FMUL R14, R33.reuse, R18 ;  /* 0x00000012210e7220 */ /* 0x040fe20000400000 */
[----:B------:R-:W-:Y:S02]  /*6af0*/  HADD2.F32 R36, -RZ, R51.H1_H1 ;  /* 0x30000033ff247230 */ /* 0x000fe40000004100 */
        /* <DEDUP_REMOVED lines=21> */
[----:B------:R-:W-:Y:S02]  /*6c50*/  UIADD3 UR8, UP0, UPT, UR52, 0x680, URZ ;  /* 0x0000068034087890 */ /* 0x000fe4000ff1e0ff */
[----:B------:R-:W-:Y:S02]  /*6c60*/  UIADD3 UR5, UPT, UPT, UR41, 0x20, URZ ;  /* 0x0000002029057890 */ /* 0x000fe4000fffe0ff */
[----:B------:R-:W-:Y:S02]  /*6c70*/  UIADD3 UR4, UPT, UPT, UR48, 0x1200, URZ ;  /* 0x0000120030047890 */ /* 0x000fe4000fffe0ff */
[----:B------:R-:W-:Y:S01]  /*6c80*/  UIADD3.X UR9, UPT, UPT, URZ, UR53, URZ, UP0, !UPT ;  /* 0x00000035ff097290 */ /* 0x000fe200087fe4ff */
[----:B------:R-:W-:Y:S01]  /*6c90*/  UMOV UR6, UR42 ;  /* 0x0000002a00067c82 */ /* 0x000fe20008000000 */
[----:B------:R-:W-:Y:S07]  /*6ca0*/  UMOV UR7, UR36 ;  /* 0x0000002400077c82 */ /* 0x000fee0008000000 */
[----:B------:R2:W-:Y:S01]  /*6cb0*/  UTMASTG.3D [UR4], [UR8] ;  /* 0x00000004080073b5 */ /* 0x0005e20008010000 */
[----:B------:R0:W-:Y:S01]  /*6cc0*/  UTMACMDFLUSH ;  /* 0x00000000000079b7 */ /* 0x0001e20000000000 */
[----:B--2---:R-:W-:Y:S04]  /*6cd0*/  DEPBAR.LE SB0, 0x1 ;  /* 0x000080400000791a */ /* 0x004fe80000000000 */
.L_x_112:
[----:B------:R-:W-:Y:S05]  /*6ce0*/  BSYNC.RECONVERGENT B0 ;  /* 0x0000000000007941 */ /* 0x000fea0003800200 */
.L_x_111:
[----:B------:R-:W-:Y:S01]  /*6cf0*/  BAR.SYNC.DEFER_BLOCKING 0x1, 0x80 ;  /* 0x0042000000007b1d */ /* 0x000fe20000010000 */
[----:B------:R-:W-:Y:S04]  /*6d00*/  UIADD3 UR40, UPT, UPT, UR51, 0x1, URZ ;  /* 0x0000000133287890 */ /* 0x000fe8000fffe0ff */
[----:B------:R-:W-:Y:S04]  /*6d10*/  UISETP.NE.AND UP0, UPT, UR40, 0x4, UPT ;  /* 0x000000042800788c */ /* 0x000fe8000bf05270 */
[----:B------:R-:W-:Y:S01]  /*6d20*/  USEL UR40, UR40, URZ, UP0 ;  /* 0x000000ff28287287 */ /* 0x000fe20008000000 */
[----:B------:R2:W-:Y:S01]  /*6d30*/  @P6 SYNCS.ARRIVE.TRANS64.RED.A1T0 RZ, [R38+URZ], RZ ;  /* 0x000000ff26ff69a7 */ /* 0x0005e200081004ff */
[----:B------:R-:W-:Y:S01]  /*6d40*/  BSSY B1, `(.L_x_113) ;  /* 0x0000014000017945 */ /* 0x000fe20003800000 */
[----:B------:R-:W4:Y:S02]  /*6d50*/  @P6 SYNCS.PHASECHK.TRANS64.TRYWAIT P0, [R83+URZ+0x80], R88 ;  /* 0x00008058530065a7 */ /* 0x000f2400080011ff */
[----:B----4-:R-:W-:Y:S01]  /*6d60*/  @P6 SEL R81, RZ, 0x1, !P0 ;  /* 0x00000001ff516807 */ /* 0x010fe20004000000 */
[----:B--2---:R-:W-:Y:S06]  /*6d70*/  @!P6 BRA `(.L_x_114) ;  /* 0x000000000040e947 */ /* 0x004fec0003800000 */
[----:B------:R-:W-:Y:S01]  /*6d80*/  ISETP.NE.AND P1, PT, R82, RZ, PT ;  /* 0x000000ff5200720c */ /* 0x000fe20003f25270 */
[----:B------:R-:W-:Y:S01]  /*6d90*/  BSSY B0, `(.L_x_115) ;  /* 0x0000009000007945 */ /* 0x000fe20003800000 */
[----:B------:R-:W-:Y:S11]  /*6da0*/  ISETP.NE.AND P0, PT, R81, RZ, PT ;  /* 0x000000ff5100720c */ /* 0x000ff60003f05270 */
[----:B------:R-:W-:Y:S05]  /*6db0*/  @P1 IMAD R2, R39, 0x1000, R80 ;  /* 0x0000100027021824 */ /* 0x000fea00078e0250 */
[----:B------:R-:W-:Y:S05]  /*6dc0*/  @P1 IADD3 R0, PT, PT, R2, UR48, RZ ;  /* 0x0000003002001c10 */ /* 0x000fea000fffe0ff */
[----:B------:R-:W-:Y:S01]  /*6dd0*/  @P1 IMAD.IADD R0, R71, 0x1, R0 ;  /* 0x0000000147001824 */ /* 0x000fe200078e0200 */
[----:B------:R-:W-:Y:S06]  /*6de0*/  @P0 BRA `(.L_x_116) ;  /* 0x00000000000c0947 */ /* 0x000fec0003800000 */
[----:B------:R-:W-:Y:S04]  /*6df0*/  SHF.L.U32 R4, R70, 0x1f, RZ ;  /* 0x0000001f46047819 */ /* 0x000fe800000006ff */
[----:B------:R-:W2:Y:S02]  /*6e00*/  SYNCS.PHASECHK.TRANS64.TRYWAIT P0, [R83+URZ+0x80], R4 ;  /* 0x00008004530075a7 */ /* 0x000ea400080011ff */
[----:B--2---:R-:W-:Y:S05]  /*6e10*/  @!P0 BRA `(.L_x_117) ;  /* 0x0000001c00e48947 */ /* 0x004fea0003800000 */
.L_x_116:
[----:B------:R-:W-:Y:S05]  /*6e20*/  BSYNC B0 ;  /* 0x0000000000007941 */ /* 0x000fea0003800000 */
.L_x_115:
[----:B------:R-:W-:Y:S02]  /*6e30*/  ISETP.NE.AND P0, PT, R82, RZ, PT ;  /* 0x000000ff5200720c */ /* 0x000fe40003f05270 */
[----:B------:R-:W-:Y:S11]  /*6e40*/  IADD3 R39, PT, PT, R39, 0x1, RZ ;  /* 0x0000000127277810 */ /* 0x000ff60007ffe0ff */
[----:B------:R-:W-:Y:S05]  /*6e50*/  @P0 WARPSYNC.ALL ;  /* 0x0000000000000948 */ /* 0x000fea0003800000 */
[----:B------:R4:W1:Y:S04]  /*6e60*/  @P0 LDSM.16.M88.4 R40, [R2+UR48+0x200] ;  /* 0x000200300228083b */ /* 0x0008680008000200 */
[----:B------:R4:W1:Y:S02]  /*6e70*/  @P0 LDSM.16.M88.4 R48, [R0+0x200] ;  /* 0x000200000030083b */ /* 0x0008640000000200 */
.L_x_114:
[----:B------:R-:W-:Y:S05]  /*6e80*/  BSYNC B1 ;  /* 0x0000000000017941 */ /* 0x000fea0003800000 */
.L_x_113:
[----:B----4-:R-:W-:Y:S05]  /*6e90*/  VIADD R0, R34, 0x40 ;  /* 0x0000004022007836 */ /* 0x010fea0000000000 */
[----:B------:R-:W-:Y:S04]  /*6ea0*/  SHF.R.U32.HI R0, RZ, 0x15, R0 ;  /* 0x00000015ff007819 */ /* 0x000fe80000011600 */
[----:B------:R-:W-:Y:S11]  /*6eb0*/  LOP3.LUT P0, RZ, R0, 0x3, R65, 0x48, !PT ;  /* 0x0000000300ff7812 */ /* 0x000ff60007804841 */
[----:B------:R-:W-:Y:S02]  /*6ec0*/  @!UPT UIADD3 URZ, UPT, UPT, URZ, URZ, URZ ;  /* 0x000000fffffff290 */ /* 0x000fe4000fffe0ff */
        /* <DEDUP_REMOVED lines=8> */
[----:B------:R-:W3:Y:S01]  /*6f50*/  LDCU.64 UR4, c[0x4][0x10] ;  /* 0x01000200ff0477ac */ /* 0x000ee20008000a00 */
[----:B----4-:R-:W-:Y:S01]  /*6f60*/  MOV R5, UR9 ;  /* 0x0000000900057c02 */ /* 0x010fe20008000f00 */
[----:B--2---:R-:W-:Y:S01]  /*6f70*/  IMAD.U32 R4, RZ, RZ, UR8 ;  /* 0x00000008ff047e24 */ /* 0x004fe2000f8e00ff */
[----:B-----5:R-:W-:Y:S01]  /*6f80*/  MOV R7, UR7 ;  /* 0x0000000700077c02 */ /* 0x020fe20008000f00 */
[----:B------:R-:W-:Y:S01]  /*6f90*/  IMAD.U32 R6, RZ, RZ, UR6 ;  /* 0x00000006ff067e24 */ /* 0x000fe2000f8e00ff */
[----:B---3--:R-:W-:Y:S01]  /*6fa0*/  MOV R11, UR5 ;  /* 0x00000005000b7c02 */ /* 0x008fe20008000f00 */
[----:B------:R-:W-:Y:S02]  /*6fb0*/  IMAD.U32 R10, RZ, RZ, UR4 ;  /* 0x00000004ff0a7e24 */ /* 0x000fe4000f8e00ff */
[----:B------:R-:W-:Y:S07]  /*6fc0*/  LEPC R20, `(.L_x_118) ;  /* 0x000000001014794e */ /* 0x000fee0000000000 */
[----:B-1----:R-:W-:Y:S05]  /*6fd0*/  CALL.ABS.NOINC R2 ;  /* 0x0000000002007343 */ /* 0x002fea0003c00000 */
.L_x_118:
        /* <DEDUP_REMOVED lines=8> */
[----:B--2---:R-:W-:Y:S01]  /*7060*/  MOV R83, UR37 ;  /* 0x0000002500537c02 */ /* 0x004fe20008000f00 */
[----:B------:R-:W-:Y:S01]  /*7070*/  HADD2.F32 R37, -RZ, R48.H0_H0 ;  /* 0x20000030ff257230 */ /* 0x000fe20000004100 */
[----:B------:R-:W-:Y:S01]  /*7080*/  @P6 LEA R38, R38, UR48, 0x3 ;  /* 0x0000003026266c11 */ /* 0x000fe2000f8e18ff */
[----:B------:R-:W-:Y:S01]  /*7090*/  BSSY.RECONVERGENT B0, `(.L_x_119) ;  /* 0x000004d000007945 */ /* 0x000fe20003800200 */
[----:B------:R-:W-:Y:S02]  /*70a0*/  LEA R88, R39, UR48, 0x3 ;  /* 0x0000003027587c11 */ /* 0x000fe4000f8e18ff */
[----:B------:R-:W-:Y:S01]  /*70b0*/  @P6 IADD3 R38, PT, PT, R38, 0xa0, RZ ;  /* 0x000000a026266810 */ /* 0x000fe20007ffe0ff */
[----:B------:R-:W1:Y:S03]  /*70c0*/  LDTM.16dp256bit.x4 R4, tmem[UR4+0x40] ;  /* 0x00004004000479ee */ /* 0x000e660008120000 */
[----:B------:R-:W-:Y:S02]  /*70d0*/  @P6 PRMT R38, R83, 0x654, R38 ;  /* 0x0000065453266816 */ /* 0x000fe40000000026 */
[----:B------:R-:W-:Y:S01]  /*70e0*/  @P6 SHF.L.U32 R83, R70, 0x1f, RZ ;  /* 0x0000001f46536819 */ /* 0x000fe200000006ff */
        /* <DEDUP_REMOVED lines=71> */
.L_x_120:
[----:B------:R-:W-:Y:S05]  /*7560*/  BSYNC.RECONVERGENT B0 ;  /* 0x0000000000007941 */ /* 0x000fea0003800200 */
.L_x_119:
        /* <DEDUP_REMOVED lines=19> */
.L_x_124:
[----:B------:R-:W-:Y:S05]  /*76a0*/  BSYNC B0 ;  /* 0x0000000000007941 */ /* 0x000fea0003800000 */
.L_x_123:
[----:B------:R-:W-:Y:S11]  /*76b0*/  ISETP.NE.AND P0, PT, R82, RZ, PT ;  /* 0x000000ff5200720c */ /* 0x000ff60003f05270 */
[----:B------:R-:W-:Y:S02]  /*76c0*/  @!UPT UIADD3 URZ, UPT, UPT, URZ, URZ, URZ ;  /* 0x000000fffffff290 */ /* 0x000fe4000fffe0ff */
[----:B------:R-:W-:Y:S05]  /*76d0*/  @P0 WARPSYNC.ALL ;  /* 0x0000000000000948 */ /* 0x000fea0003800000 */
[----:B------:R4:W1:Y:S04]  /*76e0*/  @P0 LDSM.16.M88.4 R40, [R39+UR48+0x200] ;  /* 0x000200302728083b */ /* 0x0008680008000200 */
[----:B------:R4:W1:Y:S02]  /*76f0*/  @P0 LDSM.16.M88.4 R48, [R0+0x200] ;  /* 0x000200000030083b */ /* 0x0008640000000200 */
.L_x_122:
[----:B------:R-:W-:Y:S05]  /*7700*/  BSYNC B1 ;  /* 0x0000000000017941 */ /* 0x000fea0003800000 */
.L_x_121:
[----:B----4-:R-:W-:Y:S05]  /*7710*/  VIADD R0, R34, 0x60 ;  /* 0x0000006022007836 */ /* 0x010fea0000000000 */
[----:B------:R-:W-:Y:S04]  /*7720*/  SHF.R.U32.HI R0, RZ, 0x15, R0 ;  /* 0x00000015ff007819 */ /* 0x000fe80000011600 */
[----:B------:R-:W-:Y:S11]  /*7730*/  LOP3.LUT P0, RZ, R0, 0x3, R65, 0x48, !PT ;  /* 0x0000000300ff7812 */ /* 0x000ff60007804841 */
[----:B------:R-:W-:Y:S02]  /*7740*/  @!UPT UIADD3 URZ, UPT, UPT, URZ, URZ, URZ ;  /* 0x000000fffffff290 */ /* 0x000fe4000fffe0ff */
[----:B------:R-:W-:Y:S05]  /*7750*/  @!P0 BRA `(.L_x_126) ;  /* 0x0000000000408947 */ /* 0x000fea0003800000 */
[----:B------:R-:W4:Y:S01]  /*7760*/  LDCU.64 UR8, c[0x4][0x70] ;  /* 0x01000e00ff0877ac */ /* 0x000f220008000a00 */
[----:B--2---:R-:W-:Y:S01]  /*7770*/  MOV R3, 0x0 ;  /* 0x0000000000037802 */ /* 0x004fe20000000f00 */
[----:B------:R-:W-:Y:S02]  /*7780*/  HFMA2 R12, -RZ, RZ, 0, 5.9604644775390625e-08 ;  /* 0x00000001ff0c7431 */ /* 0x000fe400000001ff */
[----:B------:R-:W-:Y:S02]  /*7790*/  IMAD.MOV.U32 R8, RZ, RZ, 0x192 ;  /* 0x00000192ff087424 */ /* 0x000fe400078e00ff */
[----:B------:R-:W-:Y:S01]  /*77a0*/  IMAD.MOV.U32 R13, RZ, RZ, RZ ;  /* 0x000000ffff0d7224 */ /* 0x000fe200078e00ff */
[----:B------:R-:W2:Y:S01]  /*77b0*/  LDCU.64 UR6, c[0x4][0x78] ;  /* 0x01000f00ff0677ac */ /* 0x000ea20008000a00 */
[----:B------:R-:W1:Y:S01]  /*77c0*/  LDC.64 R2, c[0x4][R3] ;  /* 0x0100000003027b82 */ /* 0x000e620000000a00 */
[----:B------:R-:W5:Y:S01]  /*77d0*/  LDCU.64 UR4, c[0x4][0x10] ;  /* 0x01000200ff0477ac */ /* 0x000f620008000a00 */
[----:B----4-:R-:W-:Y:S01]  /*77e0*/  MOV R5, UR9 ;  /* 0x0000000900057c02 */ /* 0x010fe20008000f00 */
[----:B------:R-:W-:Y:S01]  /*77f0*/  IMAD.U32 R4, RZ, RZ, UR8 ;  /* 0x00000008ff047e24 */ /* 0x000fe2000f8e00ff */
[----:B--2---:R-:W-:Y:S01]  /*7800*/  MOV R7, UR7 ;  /* 0x0000000700077c02 */ /* 0x004fe20008000f00 */
[----:B------:R-:W-:Y:S01]  /*7810*/  IMAD.U32 R6, RZ, RZ, UR6 ;  /* 0x00000006ff067e24 */ /* 0x000fe2000f8e00ff */
[----:B-----5:R-:W-:Y:S01]  /*7820*/  MOV R11, UR5 ;  /* 0x00000005000b7c02 */ /* 0x020fe20008000f00 */
[----:B------:R-:W-:Y:S02]  /*7830*/  IMAD.U32 R10, RZ, RZ, UR4 ;  /* 0x00000004ff0a7e24 */ /* 0x000fe4000f8e00ff */
[----:B------:R-:W-:Y:S07]  /*7840*/  LEPC R20, `(.L_x_126) ;  /* 0x000000001014794e */ /* 0x000fee0000000000 */
[----:B-1-3--:R-:W-:Y:S05]  /*7850*/  CALL.ABS.NOINC R2 ;  /* 0x0000000002007343 */ /* 0x00afea0003c00000 */
.L_x_126:
[----:B------:R-:W-:Y:S01]  /*7860*/  ISETP.NE.AND P0, PT, R72, RZ, PT ;  /* 0x000000ff4800720c */ /* 0x000fe20003f05270 */
[----:B------:R-:W-:Y:S05]  /*7870*/  WARPSYNC.ALL ;  /* 0x0000000000007948 */ /* 0x000fea0003800000 */
[----:B------:R-:W-:Y:S01]  /*7880*/  R2UR UR4, R34 ;  /* 0x00000000220472ca */ /* 0x000fe200000e0000 */
[--C-:B-1----:R-:W-:Y:S01]  /*7890*/  HADD2.F32 R20, -RZ, R40.reuse.H0_H0 ;  /* 0x20000028ff147230 */ /* 0x102fe20000004100 */
[----:B------:R-:W-:Y:S01]  /*78a0*/  R2UR UR5, R79 ;  /* 0x000000004f0572ca */ /* 0x000fe200000e0000 */
[----:B------:R-:W-:Y:S01]  /*78b0*/  HADD2.F32 R36, -RZ, R40.H1_H1 ;  /* 0x30000028ff247230 */ /* 0x000fe20000004100 */
[----:B------:R-:W-:Y:S01]  /*78c0*/  BSSY.RECONVERGENT B0, `(.L_x_127) ;  /* 0x000004f000007945 */ /* 0x000fe20003800200 */
[--C-:B------:R-:W-:Y:S02]  /*78d0*/  HADD2.F32 R21, -RZ, R41.reuse.H0_H0 ;  /* 0x20000029ff157230 */ /* 0x100fe40000004100 */
[----:B------:R-:W-:Y:S02]  /*78e0*/  HADD2.F32 R38, -RZ, R41.H1_H1 ;  /* 0x30000029ff267230 */ /* 0x000fe40000004100 */
[--C-:B------:R-:W-:Y:S02]  /*78f0*/  HADD2.F32 R37, -RZ, R42.reuse.H0_H0 ;  /* 0x2000002aff257230 */ /* 0x100fe40000004100 */
[----:B------:R-:W-:Y:S02]  /*7900*/  HADD2.F32 R40, -RZ, R42.H1_H1 ;  /* 0x3000002aff287230 */ /* 0x000fe40000004100 */
[----:B------:R-:W1:Y:S01]  /*7910*/  LDTM.16dp256bit.x4 R4, tmem[UR4+0x60] ;  /* 0x00006004000479ee */ /* 0x000e620008120000 */
[----:B------:R-:W-:Y:S01]  /*7920*/  NOP ;  /* 0x0000000000007918 */ /* 0x000fe20000000000 */
[----:B------:R-:W-:Y:S01]  /*7930*/  UIADD3 UR5, UPT, UPT, UR5, 0x110, URZ ;  /* 0x0000011005057890 */ /* 0x000fe2000fffe0ff */
[--C-:B------:R-:W-:Y:S02]  /*7940*/  HADD2.F32 R39, -RZ, R43.reuse.H0_H0 ;  /* 0x2000002bff277230 */ /* 0x100fe40000004100 */
[----:B------:R-:W-:Y:S01]  /*7950*/  HADD2.F32 R41, -RZ, R43.H1_H1 ;  /* 0x3000002bff297230 */ /* 0x000fe20000004100 */
[----:B------:R-:W-:Y:S01]  /*7960*/  UPRMT UR5, UR37, 0x654, UR5 ;  /* 0x0000065425057896 */ /* 0x000fe20008000005 */
[--C-:B------:R-:W-:Y:S02]  /*7970*/  HADD2.F32 R42, -RZ, R48.reuse.H0_H0 ;  /* 0x20000030ff2a7230 */ /* 0x100fe40000004100 */
[----:B------:R-:W-:Y:S02]  /*7980*/  HADD2.F32 R43, -RZ, R48.H1_H1 ;  /* 0x30000030ff2b7230 */ /* 0x000fe40000004100 */
[--C-:B------:R-:W-:Y:S02]  /*7990*/  HADD2.F32 R44, -RZ, R49.reuse.H0_H0 ;  /* 0x20000031ff2c7230 */ /* 0x100fe40000004100 */
[----:B------:R-:W-:Y:S02]  /*79a0*/  HADD2.F32 R46, -RZ, R49.H1_H1 ;  /* 0x30000031ff2e7230 */ /* 0x000fe40000004100 */
[----:B-1----:R-:W-:Y:S01]  /*79b0*/  SYNCS.ARRIVE.TRANS64.RED.A1T0 RZ, [UR5], RZ ;  /* 0x000000ffffff79a7 */ /* 0x002fe20008100405 */
[--C-:B------:R-:W-:Y:S02]  /*79c0*/  HADD2.F32 R45, -RZ, R50.reuse.H0_H0 ;  /* 0x20000032ff2d7230 */ /* 0x100fe40000004100 */
[----:B------:R-:W-:Y:S02]  /*79d0*/  HADD2.F32 R48, -RZ, R50.H1_H1 ;  /* 0x30000032ff307230 */ /* 0x000fe40000004100 */
[--C-:B------:R-:W-:Y:S02]  /*79e0*/  HADD2.F32 R47, -RZ, R51.reuse.H0_H0 ;  /* 0x20000033ff2f7230 */ /* 0x100fe40000004100 */
[----:B------:R-:W-:Y:S02]  /*79f0*/  HADD2.F32 R50, -RZ, R51.H1_H1 ;  /* 0x30000033ff327230 */ /* 0x000fe40000004100 */
[C---:B------:R-:W-:Y:S01]  /*7a00*/  FMUL R4, R33.reuse, R4 ;  /* 0x0000000421047220 */ /* 0x040fe20000400000 */
[C---:B------:R-:W-:Y:S01]  /*7a10*/  FMUL R5, R33.reuse, R5 ;  /* 0x0000000521057220 */ /* 0x040fe20000400000 */
[C---:B------:R-:W-:Y:S01]  /*7a20*/  FMUL R6, R33.reuse, R6 ;  /* 0x0000000621067220 */ /* 0x040fe20000400000 */
[----:B------:R-:W-:Y:S01]  /*7a30*/  FMUL R7, R33, R7 ;  /* 0x0000000721077220 */ /* 0x000fe20000400000 */
[C---:B------:R-:W-:Y:S01]  /*7a40*/  FFMA R4, R35.reuse, R20, R4 ;  /* 0x0000001423047223 */ /* 0x040fe20000000004 */
[C---:B------:R-:W-:Y:S01]  /*7a50*/  FFMA R5, R35.reuse, R36, R5 ;  /* 0x0000002423057223 */ /* 0x040fe20000000005 */
[C---:B------:R-:W-:Y:S01]  /*7a60*/  FFMA R6, R35.reuse, R21, R6 ;  /* 0x0000001523067223 */ /* 0x040fe20000000006 */
[----:B------:R-:W-:Y:S01]  /*7a70*/  FFMA R7, R35, R38, R7 ;  /* 0x0000002623077223 */ /* 0x000fe20000000007 */
[C---:B------:R-:W-:Y:S01]  /*7a80*/  FMUL R8, R33.reuse, R8 ;  /* 0x0000000821087220 */ /* 0x040fe20000400000 */
[----:B------:R-:W-:Y:S01]  /*7a90*/  FMUL R9, R33, R9 ;  /* 0x0000000921097220 */ /* 0x000fe20000400000 */
[----:B---3--:R-:W-:Y:S01]  /*7aa0*/  F2FP.F16.F32.PACK_AB R80, R5, R4 ;  /* 0x000000040550723e */ /* 0x008fe200000000ff */
[----:B------:R-:W-:Y:S01]  /*7ab0*/  FMUL R0, R33, R10 ;  /* 0x0000000a21007220 */ /* 0x000fe20000400000 */
[----:B------:R-:W-:Y:S01]  /*7ac0*/  F2FP.F16.F32.PACK_AB R81, R7, R6 ;  /* 0x000000060751723e */ /* 0x000fe200000000ff */
[C---:B------:R-:W-:Y:S01]  /*7ad0*/  FFMA R8, R35.reuse, R37, R8 ;  /* 0x0000002523087223 */ /* 0x040fe20000000008 */
[----:B------:R-:W-:Y:S01]  /*7ae0*/  FFMA R9, R35, R40, R9 ;  /* 0x0000002823097223 */ /* 0x000fe20000000009 */
[C---:B------:R-:W-:Y:S01]  /*7af0*/  FMUL R2, R33.reuse, R11 ;  /* 0x0000000b21027220 */ /* 0x040fe20000400000 */
[C---:B--2---:R-:W-:Y:S01]  /*7b00*/  FMUL R3, R33.reuse, R12 ;  /* 0x0000000c21037220 */ /* 0x044fe20000400000 */
[----:B------:R-:W-:Y:S01]  /*7b10*/  FMUL R10, R33, R13 ;  /* 0x0000000d210a7220 */ /* 0x000fe20000400000 */
[----:B------:R-:W-:Y:S01]  /*7b20*/  FFMA R0, R35, R39, R0 ;  /* 0x0000002723007223 */ /* 0x000fe20000000000 */
        /* <DEDUP_REMOVED lines=40> */
.L_x_128:
[----:B------:R-:W-:Y:S05]  /*7db0*/  BSYNC.RECONVERGENT B0 ;  /* 0x0000000000007941 */ /* 0x000fea0003800200 */
.L_x_127:
[----:B------:R-:W-:Y:S01]  /*7dc0*/  BAR.SYNC.DEFER_BLOCKING 0x1, 0x80 ;  /* 0x0042000000007b1d */ /* 0x000fe20000010000 */
[----:B------:R-:W-:Y:S01]  /*7dd0*/  UISETP.NE.AND UP0, UPT, UR49, -0x4, UPT ;  /* 0xfffffffc3100788c */ /* 0x000fe2000bf05270 */
[----:B------:R-:W-:Y:S08]  /*7de0*/  IADD3 R0, PT, PT, R30, 0x1, RZ ;  /* 0x000000011e007810 */ /* 0x000ff00007ffe0ff */
[----:B------:R-:W-:Y:S05]  /*7df0*/  BRA.U !UP0, `(.L_x_129) ;  /* 0x0000000108287547 */ /* 0x000fea000b800000 */
[----:B------:R-:W-:Y:S01]  /*7e00*/  ISETP.NE.AND P0, PT, R76, RZ, PT ;  /* 0x000000ff4c00720c */ /* 0x000fe20003f05270 */
[----:B------:R-:W-:Y:S01]  /*7e10*/  IMAD.U32 R3, RZ, RZ, UR51 ;  /* 0x00000033ff037e24 */ /* 0x000fe2000f8e00ff */
[----:B------:R-:W-:Y:S01]  /*7e20*/  UIADD3 UR51, UPT, UPT, UR51, 0x1, URZ ;  /* 0x0000000133337890 */ /* 0x000fe2000fffe0ff */
[----:B------:R-:W-:Y:S03]  /*7e30*/  IMAD.U32 R2, RZ, RZ, UR37 ;  /* 0x00000025ff027e24 */ /* 0x000fe6000f8e00ff */
[----:B------:R-:W-:Y:S04]  /*7e40*/  UISETP.NE.AND UP0, UPT, UR51, 0x4, UPT ;  /* 0x000000043300788c */ /* 0x000fe8000bf05270 */
[----:B------:R-:W-:Y:S03]  /*7e50*/  USEL UR51, UR51, URZ, UP0 ;  /* 0x000000ff33337287 */ /* 0x000fe60008000000 */
[----:B------:R-:W-:Y:S05]  /*7e60*/  @P0 LEA R3, R3, UR48, 0x3 ;  /* 0x0000003003030c11 */ /* 0x000fea000f8e18ff */
[----:B------:R-:W-:Y:S05]  /*7e70*/  @P0 VIADD R3, R3, 0xa0 ;  /* 0x000000a003030836 */ /* 0x000fea0000000000 */
[----:B------:R-:W-:Y:S04]  /*7e80*/  @P0 PRMT R2, R2, 0x654, R3 ;  /* 0x0000065402020816 */ /* 0x000fe80000000003 */
[----:B------:R2:W-:Y:S03]  /*7e90*/  @P0 SYNCS.ARRIVE.TRANS64.RED.A1T0 RZ, [R2+URZ], RZ ;  /* 0x000000ff02ff09a7 */ /* 0x0005e600081004ff */
.L_x_129:
[----:B------:R-:W-:Y:S01]  /*7ea0*/  ISETP.NE.AND P2, PT, R73, RZ, PT ;  /* 0x000000ff4900720c */ /* 0x000fe20003f45270 */
[----:B------:R-:W-:Y:S01]  /*7eb0*/  UIADD3 UR49, UPT, UPT, UR49, 0x4, URZ ;  /* 0x0000000431317890 */ /* 0x000fe2000fffe0ff */
[----:B------:R-:W-:Y:S01]  /*7ec0*/  ISETP.NE.AND P0, PT, R75, 0x2, PT ;  /* 0x000000024b00780c */ /* 0x000fe20003f05270 */
[----:B------:R-:W-:Y:S01]  /*7ed0*/  IMAD.IADD R20, R29, 0x1, R58 ;  /* 0x000000011d147824 */ /* 0x000fe200078e023a */
[----:B------:R-:W-:Y:S01]  /*7ee0*/  ISETP.NE.AND P1, PT, R0, 0x4, PT ;  /* 0x000000040000780c */ /* 0x000fe20003f25270 */
[----:B------:R-:W-:Y:S01]  /*7ef0*/  IMAD.IADD R21, R31, 0x1, R60 ;  /* 0x000000011f157824 */ /* 0x000fe200078e023c */
[----:B------:R-:W-:Y:S02]  /*7f00*/  SEL R3, RZ, 0x1, P0 ;  /* 0x00000001ff037807 */ /* 0x000fe40000000000 */
[----:B--2---:R-:W-:Y:S02]  /*7f10*/  SEL R2, RZ, 0x1, P1 ;  /* 0x00000001ff027807 */ /* 0x004fe40000800000 */
[----:B------:R-:W-:Y:S02]  /*7f20*/  LOP3.LUT R68, R68, R3, RZ, 0x3c, !PT ;  /* 0x0000000344447212 */ /* 0x000fe400078e3cff */
[----:B------:R-:W-:Y:S02]  /*7f30*/  LOP3.LUT R69, R69, R2, RZ, 0x3c, !PT ;  /* 0x0000000245457212 */ /* 0x000fe400078e3cff */
[----:B------:R-:W-:Y:S02]  /*7f40*/  @P2 R2UR UR36, R67 ;  /* 0x00000000432422ca */ /* 0x000fe400000e0000 */
[----:B------:R-:W-:Y:S02]  /*7f50*/  SEL R75, R75, RZ, P0 ;  /* 0x000000ff4b4b7207 */ /* 0x000fe40000000000 */
[----:B------:R-:W-:Y:S01]  /*7f60*/  SEL R30, R0, RZ, P1 ;  /* 0x000000ff001e7207 */ /* 0x000fe20000800000 */
[----:B------:R-:W-:Y:S10]  /*7f70*/  @P2 BRA `(.L_x_130) ;  /* 0xffffffd000182947 */ /* 0x000ff4000383ffff */
[----:B------:R-:W-:-:S09]  /*7f80*/  UISETP.NE.AND UP0, UPT, UR50, URZ, UPT ;  /* 0x000000ff3200728c */ /* 0x000fd2000bf05270 */
[----:B------:R-:W-:Y:S05]  /*7f90*/  BRA.U !UP0, `(.L_x_131) ;  /* 0x0000000108487547 */ /* 0x000fea000b800000 */
[----:B------:R-:W2:Y:S02]  /*7fa0*/  LDCU.64 UR4, c[0x0][0x890] ;  /* 0x00011200ff0477ac */ /* 0x000ea40008000a00 */
[----:B--2---:R-:W-:-:S04]  /*7fb0*/  UISETP.NE.U32.AND UP0, UPT, UR4, URZ, UPT ;  /* 0x000000ff0400728c */ /* 0x004fc8000bf05070 */
[----:B------:R-:W-:-:S09]  /*7fc0*/  UISETP.NE.AND.EX UP0, UPT, UR5, URZ, UPT, UP0 ;  /* 0x000000ff0500728c */ /* 0x000fd2000bf05300 */
[----:B------:R-:W-:Y:S05]  /*7fd0*/  BRA.U UP0, `(.L_x_132) ;  /* 0x00000001000c7547 */ /* 0x000fea000b800000 */
[----:B------:R-:W-:-:S13]  /*7fe0*/  FSETP.NEU.AND P0, PT, R35, RZ, PT ;  /* 0x000000ff2300720b */ /* 0x000fda0003f0d000 */
[----:B------:R-:W-:Y:S05]  /*7ff0*/  @!P0 EXIT ;  /* 0x000000000000894d */ /* 0x000fea0003800000 */
[----:B------:R-:W-:Y:S05]  /*8000*/  BRA `(.L_x_131) ;  /* 0x00000000002c7947 */ /* 0x000fea0003800000 */
.L_x_132:
[----:B------:R-:W-:Y:S01]  /*8010*/  ISETP.NE.AND P0, PT, R74, RZ, PT ;  /* 0x000000ff4a00720c */ /* 0x000fe20003f05270 */
[----:B------:R-:W-:-:S12]  /*8020*/  BSSY.RECONVERGENT B0, `(.L_x_131) ;  /* 0x0000009000007945 */ /* 0x000fd80003800200 */
[----:B------:R-:W-:Y:S05]  /*8030*/  @P0 BRA `(.L_x_133) ;  /* 0x0000000000140947 */ /* 0x000fea0003800000 */
[----:B------:R-:W2:Y:S02]  /*8040*/  LDCU.64 UR4, c[0x0][0x888] ;  /* 0x00011100ff0477ac */ /* 0x000ea40008000a00 */
[----:B--2---:R-:W-:-:S04]  /*8050*/  ISETP.NE.U32.AND P0, PT, RZ, UR4, PT ;  /* 0x00000004ff007c0c */ /* 0x004fc8000bf05070 */
[----:B------:R-:W-:-:S13]  /*8060*/  ISETP.NE.AND.EX P0, PT, RZ, UR5, PT, P0 ;  /* 0x00000005ff007c0c */ /* 0x000fda000bf05300 */
[----:B------:R-:W-:Y:S05]  /*8070*/  @!P0 EXIT ;  /* 0x000000000000894d */ /* 0x000fea0003800000 */
[----:B------:R-:W-:Y:S05]  /*8080*/  BRA `(.L_x_134) ;  /* 0x0000000000087947 */ /* 0x000fea0003800000 */
.L_x_133:
[----:B------:R-:W-:-:S13]  /*8090*/  FSETP.NEU.AND P0, PT, R35, RZ, PT ;  /* 0x000000ff2300720b */ /* 0x000fda0003f0d000 */
[----:B------:R-:W-:Y:S05]  /*80a0*/  @!P0 EXIT ;  /* 0x000000000000894d */ /* 0x000fea0003800000 */
.L_x_134:
[----:B------:R-:W-:Y:S05]  /*80b0*/  BSYNC.RECONVERGENT B0 ;  /* 0x0000000000007941 */ /* 0x000fea0003800200 */
.L_x_131:
[----:B------:R-:W-:Y:S01]  /*80c0*/  ULEA UR4, UR51, UR48, 0x3 ;  /* 0x0000003033047291 */ /* 0x000fe2000f8e18ff */
[----:B------:R-:W-:-:S04]  /*80d0*/  DEPBAR.LE SB0, 0x0 ;  /* 0x000080000000791a */ /* 0x000fc80000000000 */
[----:B------:R-:W-:-:S04]  /*80e0*/  UIADD3 UR4, UPT, UPT, UR4, 0xa0, URZ ;  /* 0x000000a004047890 */ /* 0x000fc8000fffe0ff */
[----:B------:R-:W-:-:S09]  /*80f0*/  UPRMT UR4, UR37, 0x654, UR4 ;  /* 0x0000065425047896 */ /* 0x000fd20008000004 */
[----:B------:R-:W-:Y:S01]  /*8100*/  SYNCS.ARRIVE.TRANS64.RED.A1T0 RZ, [UR4], RZ ;  /* 0x000000ffffff79a7 */ /* 0x000fe20008100404 */
[----:B------:R-:W-:Y:S05]  /*8110*/  EXIT ;  /* 0x000000000000794d */ /* 0x000fea0003800000 */
.L_x_19:
[----:B--2---:R2:W1:Y:S02]  /*8120*/  SYNCS.PHASECHK.TRANS64.TRYWAIT P0, [R3+URZ+0x140], R2 ;  /* 0x00014002030075a7 */ /* 0x00446400080011ff */
[----:B-1----:R-:W-:Y:S05]  /*8130*/  @!P0 NANOSLEEP.SYNCS 0x989680 ;  /* 0x009896800000895d */ /* 0x002fea0003900000 */
[----:B------:R-:W1:Y:S02]  /*8140*/  @!P0 SYNCS.PHASECHK.TRANS64 P0, [R3+URZ+0x140], R2 ;  /* 0x00014002030085a7 */ /* 0x000e6400080010ff */
[----:B-1----:R-:W-:Y:S05]  /*8150*/  @!P0 BRA `(.L_x_19) ;  /* 0xfffffffc00f08947 */ /* 0x002fea000383ffff */
[----:B------:R-:W-:Y:S05]  /*8160*/  BRA `(.L_x_135) ;  /* 0xffffff9400407947 */ /* 0x000fea000383ffff */
.L_x_22:
[----:B-1----:R-:W-:-:S07]  /*8170*/  MOV R2, UR33 ;  /* 0x0000002100027c02 */ /* 0x002fce0008000f00 */
.L_x_136:
[----:B-1----:R1:W2:Y:S02]  /*8180*/  SYNCS.PHASECHK.TRANS64.TRYWAIT P0, [R2+URZ+0x40], R5 ;  /* 0x00004005020075a7 */ /* 0x0022a400080011ff */
[----:B--2---:R-:W-:Y:S05]  /*8190*/  @!P0 NANOSLEEP.SYNCS 0x989680 ;  /* 0x009896800000895d */ /* 0x004fea0003900000 */
[----:B------:R-:W2:Y:S02]  /*81a0*/  @!P0 SYNCS.PHASECHK.TRANS64 P0, [R2+URZ+0x40], R5 ;  /* 0x00004005020085a7 */ /* 0x000ea400080010ff */
[----:B--2---:R-:W-:Y:S05]  /*81b0*/  @!P0 BRA `(.L_x_136) ;  /* 0xfffffffc00f08947 */ /* 0x004fea000383ffff */
[----:B------:R-:W-:Y:S05]  /*81c0*/  BRA `(.L_x_21) ;  /* 0xffffff9400907947 */ /* 0x000fea000383ffff */
.L_x_28:
[----:B-1----:R-:W-:-:S07]  /*81d0*/  MOV R2, UR17 ;  /* 0x0000001100027c02 */ /* 0x002fce0008000f00 */
.L_x_137:
[----:B-1----:R1:W2:Y:S02]  /*81e0*/  SYNCS.PHASECHK.TRANS64.TRYWAIT P0, [R2+URZ+0x40], R5 ;  /* 0x00004005020075a7 */ /* 0x0022a400080011ff */
[----:B--2---:R-:W-:Y:S05]  /*81f0*/  @!P0 NANOSLEEP.SYNCS 0x989680 ;  /* 0x009896800000895d */ /* 0x004fea0003900000 */
[----:B------:R-:W2:Y:S02]  /*8200*/  @!P0 SYNCS.PHASECHK.TRANS64 P0, [R2+URZ+0x40], R5 ;  /* 0x00004005020085a7 */ /* 0x000ea400080010ff */
[----:B--2---:R-:W-:Y:S05]  /*8210*/  @!P0 BRA `(.L_x_137) ;  /* 0xfffffffc00f08947 */ /* 0x004fea000383ffff */
[----:B------:R-:W-:Y:S05]  /*8220*/  BRA `(.L_x_27) ;  /* 0xffffff9800387947 */ /* 0x000fea000383ffff */
.L_x_32:
[----:B-1----:R1:W2:Y:S02]  /*8230*/  SYNCS.PHASECHK.TRANS64.TRYWAIT P0, [R2+URZ+0xd0], R3 ;  /* 0x0000d003020075a7 */ /* 0x0022a400080011ff */
[----:B--2---:R-:W-:Y:S05]  /*8240*/  @!P0 NANOSLEEP.SYNCS 0x989680 ;  /* 0x009896800000895d */ /* 0x004fea0003900000 */
[----:B------:R-:W2:Y:S02]  /*8250*/  @!P0 SYNCS.PHASECHK.TRANS64 P0, [R2+URZ+0xd0], R3 ;  /* 0x0000d003020085a7 */ /* 0x000ea400080010ff */
[----:B--2---:R-:W-:Y:S05]  /*8260*/  @!P0 BRA `(.L_x_32) ;  /* 0xfffffffc00f08947 */ /* 0x004fea000383ffff */
[----:B------:R-:W-:Y:S05]  /*8270*/  BRA `(.L_x_138) ;  /* 0xffffff9800c87947 */ /* 0x000fea000383ffff */
.L_x_36:
[----:B----4-:R-:W-:-:S07]  /*8280*/  MOV R0, UR5 ;  /* 0x0000000500007c02 */ /* 0x010fce0008000f00 */
.L_x_139:
[----:B-1----:R1:W2:Y:S02]  /*8290*/  SYNCS.PHASECHK.TRANS64.TRYWAIT P0, [R0+URZ], R3 ;  /* 0x00000003000075a7 */ /* 0x0022a400080011ff */
[----:B--2---:R-:W-:Y:S05]  /*82a0*/  @!P0 NANOSLEEP.SYNCS 0x989680 ;  /* 0x009896800000895d */ /* 0x004fea0003900000 */
[----:B------:R-:W2:Y:S02]  /*82b0*/  @!P0 SYNCS.PHASECHK.TRANS64 P0, [R0+URZ], R3 ;  /* 0x00000003000085a7 */ /* 0x000ea400080010ff */
[----:B--2---:R-:W-:Y:S05]  /*82c0*/  @!P0 BRA `(.L_x_139) ;  /* 0xfffffffc00f08947 */ /* 0x004fea000383ffff */
[----:B------:R-:W-:Y:S05]  /*82d0*/  BRA `(.L_x_140) ;  /* 0xffffffa000387947 */ /* 0x000fea000383ffff */
.L_x_37:
[----:B----4-:R-:W-:-:S07]  /*82e0*/  MOV R0, UR5 ;  /* 0x0000000500007c02 */ /* 0x010fce0008000f00 */
.L_x_141:
[----:B-1----:R1:W2:Y:S02]  /*82f0*/  SYNCS.PHASECHK.TRANS64.TRYWAIT P0, [R0+URZ], R3 ;  /* 0x00000003000075a7 */ /* 0x0022a400080011ff */
[----:B--2---:R-:W-:Y:S05]  /*8300*/  @!P0 NANOSLEEP.SYNCS 0x989680 ;  /* 0x009896800000895d */ /* 0x004fea0003900000 */
[----:B------:R-:W2:Y:S02]  /*8310*/  @!P0 SYNCS.PHASECHK.TRANS64 P0, [R0+URZ], R3 ;  /* 0x00000003000085a7 */ /* 0x000ea400080010ff */
[----:B--2---:R-:W-:Y:S05]  /*8320*/  @!P0 BRA `(.L_x_141) ;  /* 0xfffffffc00f08947 */ /* 0x004fea000383ffff */
[----:B------:R-:W-:Y:S05]  /*8330*/  BRA `(.L_x_142) ;  /* 0xffffffa000447947 */ /* 0x000fea000383ffff */
.L_x_38:
[----:B----4-:R-:W-:-:S07]  /*8340*/  MOV R0, UR5 ;  /* 0x0000000500007c02 */ /* 0x010fce0008000f00 */
.L_x_143:
[----:B-1----:R1:W2:Y:S02]  /*8350*/  SYNCS.PHASECHK.TRANS64.TRYWAIT P0, [R0+URZ], R3 ;  /* 0x00000003000075a7 */ /* 0x0022a400080011ff */
[----:B--2---:R-:W-:Y:S05]  /*8360*/  @!P0 NANOSLEEP.SYNCS 0x989680 ;  /* 0x009896800000895d */ /* 0x004fea0003900000 */
[----:B------:R-:W2:Y:S02]  /*8370*/  @!P0 SYNCS.PHASECHK.TRANS64 P0, [R0+URZ], R3 ;  /* 0x00000003000085a7 */ /* 0x000ea400080010ff */
[----:B--2---:R-:W-:Y:S05]  /*8380*/  @!P0 BRA `(.L_x_143) ;  /* 0xfffffffc00f08947 */ /* 0x004fea000383ffff */
[----:B------:R-:W-:Y:S05]  /*8390*/  BRA `(.L_x_144) ;  /* 0xffffffa000507947 */ /* 0x000fea000383ffff */
.L_x_39:
[----:B----4-:R-:W-:-:S07]  /*83a0*/  MOV R0, UR5 ;  /* 0x0000000500007c02 */ /* 0x010fce0008000f00 */
.L_x_145:
[----:B-1----:R1:W2:Y:S02]  /*83b0*/  SYNCS.PHASECHK.TRANS64.TRYWAIT P0, [R0+URZ], R3 ;  /* 0x00000003000075a7 */ /* 0x0022a400080011ff */
[----:B--2---:R-:W-:Y:S05]  /*83c0*/  @!P0 NANOSLEEP.SYNCS 0x989680 ;  /* 0x009896800000895d */ /* 0x004fea0003900000 */
[----:B------:R-:W2:Y:S02]  /*83d0*/  @!P0 SYNCS.PHASECHK.TRANS64 P0, [R0+URZ], R3 ;  /* 0x00000003000085a7 */ /* 0x000ea400080010ff */
[----:B--2---:R-:W-:Y:S05]  /*83e0*/  @!P0 BRA `(.L_x_145) ;  /* 0xfffffffc00f08947 */ /* 0x004fea000383ffff */
[----:B------:R-:W-:Y:S05]  /*83f0*/  BRA `(.L_x_146) ;  /* 0xffffffa0005c7947 */ /* 0x000fea000383ffff */
.L_x_40:
[----:B----4-:R-:W-:-:S07]  /*8400*/  MOV R0, UR5 ;  /* 0x0000000500007c02 */ /* 0x010fce0008000f00 */
.L_x_147:
[----:B-1----:R1:W2:Y:S02]  /*8410*/  SYNCS.PHASECHK.TRANS64.TRYWAIT P0, [R0+URZ], R3 ;  /* 0x00000003000075a7 */ /* 0x0022a400080011ff */
[----:B--2---:R-:W-:Y:S05]  /*8420*/  @!P0 NANOSLEEP.SYNCS 0x989680 ;  /* 0x009896800000895d */ /* 0x004fea0003900000 */
[----:B------:R-:W2:Y:S02]  /*8430*/  @!P0 SYNCS.PHASECHK.TRANS64 P0, [R0+URZ], R3 ;  /* 0x00000003000085a7 */ /* 0x000ea400080010ff */
[----:B--2---:R-:W-:Y:S05]  /*8440*/  @!P0 BRA `(.L_x_147) ;  /* 0xfffffffc00f08947 */ /* 0x004fea000383ffff */
[----:B------:R-:W-:Y:S05]  /*8450*/  BRA `(.L_x_148) ;  /* 0xffffffa000687947 */ /* 0x000fea000383ffff */
.L_x_41:
[----:B----4-:R-:W-:-:S07]  /*8460*/  MOV R0, UR5 ;  /* 0x0000000500007c02 */ /* 0x010fce0008000f00 */
.L_x_149:
[----:B-1----:R1:W2:Y:S02]  /*8470*/  SYNCS.PHASECHK.TRANS64.TRYWAIT P0, [R0+URZ], R3 ;  /* 0x00000003000075a7 */ /* 0x0022a400080011ff */
[----:B--2---:R-:W-:Y:S05]  /*8480*/  @!P0 NANOSLEEP.SYNCS 0x989680 ;  /* 0x009896800000895d */ /* 0x004fea0003900000 */
[----:B------:R-:W2:Y:S02]  /*8490*/  @!P0 SYNCS.PHASECHK.TRANS64 P0, [R0+URZ], R3 ;  /* 0x00000003000085a7 */ /* 0x000ea400080010ff */
[----:B--2---:R-:W-:Y:S05]  /*84a0*/  @!P0 BRA `(.L_x_149) ;  /* 0xfffffffc00f08947 */ /* 0x004fea000383ffff */
[----:B------:R-:W-:Y:S05]  /*84b0*/  BRA `(.L_x_150) ;  /* 0xffffffa000747947 */ /* 0x000fea000383ffff */
.L_x_42:
[----:B----4-:R-:W-:-:S07]  /*84c0*/  MOV R0, UR5 ;  /* 0x0000000500007c02 */ /* 0x010fce0008000f00 */
.L_x_151:
[----:B-1----:R1:W2:Y:S02]  /*84d0*/  SYNCS.PHASECHK.TRANS64.TRYWAIT P0, [R0+URZ], R3 ;  /* 0x00000003000075a7 */ /* 0x0022a400080011ff */
[----:B--2---:R-:W-:Y:S05]  /*84e0*/  @!P0 NANOSLEEP.SYNCS 0x989680 ;  /* 0x009896800000895d */ /* 0x004fea0003900000 */
[----:B------:R-:W2:Y:S02]  /*84f0*/  @!P0 SYNCS.PHASECHK.TRANS64 P0, [R0+URZ], R3 ;  /* 0x00000003000085a7 */ /* 0x000ea400080010ff */
[----:B--2---:R-:W-:Y:S05]  /*8500*/  @!P0 BRA `(.L_x_151) ;  /* 0xfffffffc00f08947 */ /* 0x004fea000383ffff */
[----:B------:R-:W-:Y:S05]  /*8510*/  BRA `(.L_x_152) ;  /* 0xffffffa000807947 */ /* 0x000fea000383ffff */
.L_x_45:
[----:B-1----:R1:W2:Y:S02]  /*8520*/  SYNCS.PHASECHK.TRANS64.TRYWAIT P0, [R0+URZ+0x130], R5 ;  /* 0x00013005000075a7 */ /* 0x0022a400080011ff */
[----:B--2---:R-:W-:Y:S05]  /*8530*/  @!P0 NANOSLEEP.SYNCS 0x989680 ;  /* 0x009896800000895d */ /* 0x004fea0003900000 */
[----:B------:R-:W2:Y:S02]  /*8540*/  @!P0 SYNCS.PHASECHK.TRANS64 P0, [R0+URZ+0x130], R5 ;  /* 0x00013005000085a7 */ /* 0x000ea400080010ff */
[----:B--2---:R-:W-:Y:S05]  /*8550*/  @!P0 BRA `(.L_x_45) ;  /* 0xfffffffc00f08947 */ /* 0x004fea000383ffff */
[----:B------:R-:W-:Y:S05]  /*8560*/  BRA `(.L_x_153) ;  /* 0xffffffa000dc7947 */ /* 0x000fea000383ffff */
.L_x_46:
[----:B------:R-:W-:-:S07]  /*8570*/  MOV R0, UR5 ;  /* 0x0000000500007c02 */ /* 0x000fce0008000f00 */
.L_x_154:
[----:B-1----:R1:W2:Y:S02]  /*8580*/  SYNCS.PHASECHK.TRANS64.TRYWAIT P0, [R0+URZ+0xe0], R5 ;  /* 0x0000e005000075a7 */ /* 0x0022a400080011ff */
[----:B--2---:R-:W-:Y:S05]  /*8590*/  @!P0 NANOSLEEP.SYNCS 0x989680 ;  /* 0x009896800000895d */ /* 0x004fea0003900000 */
[----:B------:R-:W2:Y:S02]  /*85a0*/  @!P0 SYNCS.PHASECHK.TRANS64 P0, [R0+URZ+0xe0], R5 ;  /* 0x0000e005000085a7 */ /* 0x000ea400080010ff */
[----:B--2---:R-:W-:Y:S05]  /*85b0*/  @!P0 BRA `(.L_x_154) ;  /* 0xfffffffc00f08947 */ /* 0x004fea000383ffff */
[----:B------:R-:W-:Y:S05]  /*85c0*/  BRA `(.L_x_155) ;  /* 0xffffffa000ec7947 */ /* 0x000fea000383ffff */
.L_x_47:
[----:B-1----:R1:W2:Y:S02]  /*85d0*/  SYNCS.PHASECHK.TRANS64.TRYWAIT P1, [R0+URZ+0xd0], R5 ;  /* 0x0000d005000075a7 */ /* 0x0022a400080211ff */
[----:B--2---:R-:W-:Y:S05]  /*85e0*/  @!P1 NANOSLEEP.SYNCS 0x989680 ;  /* 0x009896800000995d */ /* 0x004fea0003900000 */
[----:B------:R-:W2:Y:S02]  /*85f0*/  @!P1 SYNCS.PHASECHK.TRANS64 P1, [R0+URZ+0xd0], R5 ;  /* 0x0000d005000095a7 */ /* 0x000ea400080210ff */
[----:B--2---:R-:W-:Y:S05]  /*8600*/  @!P1 BRA `(.L_x_47) ;  /* 0xfffffffc00f09947 */ /* 0x004fea000383ffff */
[----:B------:R-:W-:Y:S05]  /*8610*/  BRA `(.L_x_156) ;  /* 0xffffffa4001c7947 */ /* 0x000fea000383ffff */
.L_x_50:
[----:B------:R-:W-:-:S07]  /*8620*/  MOV R0, UR5 ;  /* 0x0000000500007c02 */ /* 0x000fce0008000f00 */
.L_x_157:
[----:B-1----:R1:W2:Y:S02]  /*8630*/  SYNCS.PHASECHK.TRANS64.TRYWAIT P0, [R0+URZ+0xe0], R3 ;  /* 0x0000e003000075a7 */ /* 0x0022a400080011ff */
[----:B--2---:R-:W-:Y:S05]  /*8640*/  @!P0 NANOSLEEP.SYNCS 0x989680 ;  /* 0x009896800000895d */ /* 0x004fea0003900000 */
[----:B------:R-:W2:Y:S02]  /*8650*/  @!P0 SYNCS.PHASECHK.TRANS64 P0, [R0+URZ+0xe0], R3 ;  /* 0x0000e003000085a7 */ /* 0x000ea400080010ff */
[----:B--2---:R-:W-:Y:S05]  /*8660*/  @!P0 BRA `(.L_x_157) ;  /* 0xfffffffc00f08947 */ /* 0x004fea000383ffff */
[----:B------:R-:W-:Y:S05]  /*8670*/  BRA `(.L_x_49) ;  /* 0xffffffa400707947 */ /* 0x000fea000383ffff */
.L_x_57:
[----:B-1----:R1:W2:Y:S02]  /*8680*/  SYNCS.PHASECHK.TRANS64.TRYWAIT P1, [R0+URZ+0xd0], R5 ;  /* 0x0000d005000075a7 */ /* 0x0022a400080211ff */
[----:B--2---:R-:W-:Y:S05]  /*8690*/  @!P1 NANOSLEEP.SYNCS 0x989680 ;  /* 0x009896800000995d */ /* 0x004fea0003900000 */
[----:B------:R-:W2:Y:S02]  /*86a0*/  @!P1 SYNCS.PHASECHK.TRANS64 P1, [R0+URZ+0xd0], R5 ;  /* 0x0000d005000095a7 */ /* 0x000ea400080210ff */
[----:B--2---:R-:W-:Y:S05]  /*86b0*/  @!P1 BRA `(.L_x_57) ;  /* 0xfffffffc00f09947 */ /* 0x004fea000383ffff */
[----:B------:R-:W-:Y:S05]  /*86c0*/  BRA `(.L_x_158) ;  /* 0xffffffa800e07947 */ /* 0x000fea000383ffff */
.L_x_58:
[----:B------:R-:W-:-:S07]  /*86d0*/  MOV R3, UR7 ;  /* 0x0000000700037c02 */ /* 0x000fce0008000f00 */
.L_x_159:
[----:B-1----:R1:W2:Y:S02]  /*86e0*/  SYNCS.PHASECHK.TRANS64.TRYWAIT P0, [R3+URZ+0x110], R0 ;  /* 0x00011000030075a7 */ /* 0x0022a400080011ff */
[----:B--2---:R-:W-:Y:S05]  /*86f0*/  @!P0 NANOSLEEP.SYNCS 0x989680 ;  /* 0x009896800000895d */ /* 0x004fea0003900000 */
[----:B------:R-:W2:Y:S02]  /*8700*/  @!P0 SYNCS.PHASECHK.TRANS64 P0, [R3+URZ+0x110], R0 ;  /* 0x00011000030085a7 */ /* 0x000ea400080010ff */
[----:B--2---:R-:W-:Y:S05]  /*8710*/  @!P0 BRA `(.L_x_159) ;  /* 0xfffffffc00f08947 */ /* 0x004fea000383ffff */
[----:B------:R-:W-:Y:S05]  /*8720*/  BRA `(.L_x_160) ;  /* 0xffffffac00307947 */ /* 0x000fea000383ffff */
.L_x_61:
[----:B------:R-:W-:Y:S07]  /*8730*/  MOV R0, UR6 ;  /* 0x0000000600007c02 */ /* 0x000fee0008000f00 */
.L_x_161:
[----:B-1----:R1:W2:Y:S02]  /*8740*/  SYNCS.PHASECHK.TRANS64.TRYWAIT P0, [R0+URZ], R3 ;  /* 0x00000003000075a7 */ /* 0x0022a400080011ff */
[----:B--2---:R-:W-:Y:S05]  /*8750*/  @!P0 NANOSLEEP.SYNCS 0x989680 ;  /* 0x009896800000895d */ /* 0x004fea0003900000 */
[----:B------:R-:W2:Y:S02]  /*8760*/  @!P0 SYNCS.PHASECHK.TRANS64 P0, [R0+URZ], R3 ;  /* 0x00000003000085a7 */ /* 0x000ea400080010ff */
[----:B--2---:R-:W-:Y:S05]  /*8770*/  @!P0 BRA `(.L_x_161) ;  /* 0xfffffffc00f08947 */ /* 0x004fea000383ffff */
[----:B------:R-:W-:Y:S05]  /*8780*/  BRA `(.L_x_60) ;  /* 0xffffffac004c7947 */ /* 0x000fea000383ffff */
.L_x_64:
[----:B------:R-:W-:-:S07]  /*8790*/  MOV R0, UR6 ;  /* 0x0000000600007c02 */ /* 0x000fce0008000f00 */
.L_x_162:
[----:B--2---:R2:W4:Y:S02]  /*87a0*/  SYNCS.PHASECHK.TRANS64.TRYWAIT P0, [R0+URZ], R3 ;  /* 0x00000003000075a7 */ /* 0x00452400080011ff */
[----:B----4-:R-:W-:Y:S05]  /*87b0*/  @!P0 NANOSLEEP.SYNCS 0x989680 ;  /* 0x009896800000895d */ /* 0x010fea0003900000 */
[----:B------:R-:W4:Y:S02]  /*87c0*/  @!P0 SYNCS.PHASECHK.TRANS64 P0, [R0+URZ], R3 ;  /* 0x00000003000085a7 */ /* 0x000f2400080010ff */
[----:B----4-:R-:W-:Y:S05]  /*87d0*/  @!P0 BRA `(.L_x_162) ;  /* 0xfffffffc00f08947 */ /* 0x010fea000383ffff */
[----:B------:R-:W-:Y:S05]  /*87e0*/  BRA `(.L_x_163) ;  /* 0xffffffb000287947 */ /* 0x000fea000383ffff */
.L_x_65:
[----:B------:R-:W-:-:S07]  /*87f0*/  MOV R0, UR6 ;  /* 0x0000000600007c02 */ /* 0x000fce0008000f00 */
.L_x_164:
[----:B-1----:R1:W2:Y:S02]  /*8800*/  SYNCS.PHASECHK.TRANS64.TRYWAIT P0, [R0+URZ], R3 ;  /* 0x00000003000075a7 */ /* 0x0022a400080011ff */
[----:B--2---:R-:W-:Y:S05]  /*8810*/  @!P0 NANOSLEEP.SYNCS 0x989680 ;  /* 0x009896800000895d */ /* 0x004fea0003900000 */
[----:B------:R-:W2:Y:S02]  /*8820*/  @!P0 SYNCS.PHASECHK.TRANS64 P0, [R0+URZ], R3 ;  /* 0x00000003000085a7 */ /* 0x000ea400080010ff */
[----:B--2---:R-:W-:Y:S05]  /*8830*/  @!P0 BRA `(.L_x_164) ;  /* 0xfffffffc00f08947 */ /* 0x004fea000383ffff */
[----:B------:R-:W-:Y:S05]  /*8840*/  BRA `(.L_x_165) ;  /* 0xffffffb000347947 */ /* 0x000fea000383ffff */
.L_x_66:
[----:B------:R-:W-:-:S07]  /*8850*/  MOV R0, UR6 ;  /* 0x0000000600007c02 */ /* 0x000fce0008000f00 */
.L_x_166:
[----:B-1----:R1:W2:Y:S02]  /*8860*/  SYNCS.PHASECHK.TRANS64.TRYWAIT P0, [R0+URZ], R3 ;  /* 0x00000003000075a7 */ /* 0x0022a400080011ff */
[----:B--2---:R-:W-:Y:S05]  /*8870*/  @!P0 NANOSLEEP.SYNCS 0x989680 ;  /* 0x009896800000895d */ /* 0x004fea0003900000 */
[----:B------:R-:W2:Y:S02]  /*8880*/  @!P0 SYNCS.PHASECHK.TRANS64 P0, [R0+URZ], R3 ;  /* 0x00000003000085a7 */ /* 0x000ea400080010ff */
[----:B--2---:R-:W-:Y:S05]  /*8890*/  @!P0 BRA `(.L_x_166) ;  /* 0xfffffffc00f08947 */ /* 0x004fea000383ffff */
[----:B------:R-:W-:Y:S05]  /*88a0*/  BRA `(.L_x_167) ;  /* 0xffffffb000407947 */ /* 0x000fea000383ffff */
.L_x_67:
[----:B------:R-:W-:-:S07]  /*88b0*/  MOV R0, UR7 ;  /* 0x0000000700007c02 */ /* 0x000fce0008000f00 */
.L_x_168:
[----:B-1----:R1:W2:Y:S02]  /*88c0*/  SYNCS.PHASECHK.TRANS64.TRYWAIT P0, [R0+URZ], R3 ;  /* 0x00000003000075a7 */ /* 0x0022a400080011ff */
[----:B--2---:R-:W-:Y:S05]  /*88d0*/  @!P0 NANOSLEEP.SYNCS 0x989680 ;  /* 0x009896800000895d */ /* 0x004fea0003900000 */
[----:B------:R-:W2:Y:S02]  /*88e0*/  @!P0 SYNCS.PHASECHK.TRANS64 P0, [R0+URZ], R3 ;  /* 0x00000003000085a7 */ /* 0x000ea400080010ff */
[----:B--2---:R-:W-:Y:S05]  /*88f0*/  @!P0 BRA `(.L_x_168) ;  /* 0xfffffffc00f08947 */ /* 0x004fea000383ffff */
[----:B------:R-:W-:Y:S05]  /*8900*/  BRA `(.L_x_169) ;  /* 0xffffffb0004c7947 */ /* 0x000fea000383ffff */
.L_x_72:
[----:B--2---:R2:W3:Y:S02]  /*8910*/  SYNCS.PHASECHK.TRANS64.TRYWAIT P0, [R0+URZ+0xd0], R3 ;  /* 0x0000d003000075a7 */ /* 0x0044e400080011ff */
[----:B---3--:R-:W-:Y:S05]  /*8920*/  @!P0 NANOSLEEP.SYNCS 0x989680 ;  /* 0x009896800000895d */ /* 0x008fea0003900000 */
[----:B------:R-:W3:Y:S02]  /*8930*/  @!P0 SYNCS.PHASECHK.TRANS64 P0, [R0+URZ+0xd0], R3 ;  /* 0x0000d003000085a7 */ /* 0x000ee400080010ff */
[----:B---3--:R-:W-:Y:S05]  /*8940*/  @!P0 BRA `(.L_x_72) ;  /* 0xfffffffc00f08947 */ /* 0x008fea000383ffff */
[----:B------:R-:W-:Y:S05]  /*8950*/  BRA `(.L_x_170) ;  /* 0xffffffb400587947 */ /* 0x000fea000383ffff */
.L_x_75:
[----:B------:R-:W-:Y:S07]  /*8960*/  MOV R0, UR7 ;  /* 0x0000000700007c02 */ /* 0x000fee0008000f00 */
.L_x_171:
[----:B--2---:R2:W3:Y:S02]  /*8970*/  SYNCS.PHASECHK.TRANS64.TRYWAIT P0, [R0+URZ+0xc8], R3 ;  /* 0x0000c803000075a7 */ /* 0x0044e400080011ff */
[----:B---3--:R-:W-:Y:S05]  /*8980*/  @!P0 NANOSLEEP.SYNCS 0x989680 ;  /* 0x009896800000895d */ /* 0x008fea0003900000 */
[----:B------:R-:W3:Y:S02]  /*8990*/  @!P0 SYNCS.PHASECHK.TRANS64 P0, [R0+URZ+0xc8], R3 ;  /* 0x0000c803000085a7 */ /* 0x000ee400080010ff */
[----:B---3--:R-:W-:Y:S05]  /*89a0*/  @!P0 BRA `(.L_x_171) ;  /* 0xfffffffc00f08947 */ /* 0x008fea000383ffff */
[----:B------:R-:W-:Y:S05]  /*89b0*/  BRA `(.L_x_74) ;  /* 0xffffffb800387947 */ /* 0x000fea000383ffff */
.L_x_78:
[----:B------:R-:W-:Y:S07]  /*89c0*/  MOV R3, UR7 ;  /* 0x0000000700037c02 */ /* 0x000fee0008000f00 */
.L_x_172:
[----:B-1----:R1:W2:Y:S02]  /*89d0*/  SYNCS.PHASECHK.TRANS64.TRYWAIT P0, [R3+URZ+0xa0], R12 ;  /* 0x0000a00c030075a7 */ /* 0x0022a400080011ff */
[----:B--2---:R-:W-:Y:S05]  /*89e0*/  @!P0 NANOSLEEP.SYNCS 0x989680 ;  /* 0x009896800000895d */ /* 0x004fea0003900000 */
[----:B------:R-:W2:Y:S02]  /*89f0*/  @!P0 SYNCS.PHASECHK.TRANS64 P0, [R3+URZ+0xa0], R12 ;  /* 0x0000a00c030085a7 */ /* 0x000ea400080010ff */
[----:B--2---:R-:W-:Y:S05]  /*8a00*/  @!P0 BRA `(.L_x_172) ;  /* 0xfffffffc00f08947 */ /* 0x004fea000383ffff */
[----:B------:R-:W-:Y:S05]  /*8a10*/  BRA `(.L_x_173) ;  /* 0xffffffb800b07947 */ /* 0x000fea000383ffff */
.L_x_79:
[----:B-1----:R-:W-:Y:S07]  /*8a20*/  MOV R3, UR7 ;  /* 0x0000000700037c02 */ /* 0x002fee0008000f00 */
.L_x_174:
[----:B-1----:R1:W2:Y:S02]  /*8a30*/  SYNCS.PHASECHK.TRANS64.TRYWAIT P0, [R3+URZ+0xa8], R12 ;  /* 0x0000a80c030075a7 */ /* 0x0022a400080011ff */
[----:B--2---:R-:W-:Y:S05]  /*8a40*/  @!P0 NANOSLEEP.SYNCS 0x989680 ;  /* 0x009896800000895d */ /* 0x004fea0003900000 */
[----:B------:R-:W2:Y:S02]  /*8a50*/  @!P0 SYNCS.PHASECHK.TRANS64 P0, [R3+URZ+0xa8], R12 ;  /* 0x0000a80c030085a7 */ /* 0x000ea400080010ff */
[----:B--2---:R-:W-:Y:S05]  /*8a60*/  @!P0 BRA `(.L_x_174) ;  /* 0xfffffffc00f08947 */ /* 0x004fea000383ffff */
[----:B------:R-:W-:Y:S05]  /*8a70*/  BRA `(.L_x_175) ;  /* 0xffffffb800ec7947 */ /* 0x000fea000383ffff */
.L_x_80:
[----:B-1----:R-:W-:Y:S07]  /*8a80*/  MOV R3, UR7 ;  /* 0x0000000700037c02 */ /* 0x002fee0008000f00 */
.L_x_176:
[----:B-1----:R1:W2:Y:S02]  /*8a90*/  SYNCS.PHASECHK.TRANS64.TRYWAIT P0, [R3+URZ+0xb0], R12 ;  /* 0x0000b00c030075a7 */ /* 0x0022a400080011ff */
[----:B--2---:R-:W-:Y:S05]  /*8aa0*/  @!P0 NANOSLEEP.SYNCS 0x989680 ;  /* 0x009896800000895d */ /* 0x004fea0003900000 */
[----:B------:R-:W2:Y:S02]  /*8ab0*/  @!P0 SYNCS.PHASECHK.TRANS64 P0, [R3+URZ+0xb0], R12 ;  /* 0x0000b00c030085a7 */ /* 0x000ea400080010ff */
[----:B--2---:R-:W-:Y:S05]  /*8ac0*/  @!P0 BRA `(.L_x_176) ;  /* 0xfffffffc00f08947 */ /* 0x004fea000383ffff */
[----:B------:R-:W-:Y:S05]  /*8ad0*/  BRA `(.L_x_177) ;  /* 0xffffffbc00347947 */ /* 0x000fea000383ffff */
.L_x_81:
[----:B------:R-:W-:Y:S07]  /*8ae0*/  MOV R3, UR7 ;  /* 0x0000000700037c02 */ /* 0x000fee0008000f00 */
.L_x_178:
[----:B-1----:R1:W2:Y:S02]  /*8af0*/  SYNCS.PHASECHK.TRANS64.TRYWAIT P0, [R3+URZ+0xb8], R12 ;  /* 0x0000b80c030075a7 */ /* 0x0022a400080011ff */
[----:B--2---:R-:W-:Y:S05]  /*8b00*/  @!P0 NANOSLEEP.SYNCS 0x989680 ;  /* 0x009896800000895d */ /* 0x004fea0003900000 */
[----:B------:R-:W2:Y:S02]  /*8b10*/  @!P0 SYNCS.PHASECHK.TRANS64 P0, [R3+URZ+0xb8], R12 ;  /* 0x0000b80c030085a7 */ /* 0x000ea400080010ff */
[----:B--2---:R-:W-:Y:S05]  /*8b20*/  @!P0 BRA `(.L_x_178) ;  /* 0xfffffffc00f08947 */ /* 0x004fea000383ffff */
[----:B------:R-:W-:Y:S05]  /*8b30*/  BRA `(.L_x_179) ;  /* 0xffffffbc00bc7947 */ /* 0x000fea000383ffff */
.L_x_83:
[----:B------:R-:W-:-:S07]  /*8b40*/  MOV R0, UR7 ;  /* 0x0000000700007c02 */ /* 0x000fce0008000f00 */
.L_x_180:
[----:B-1----:R1:W3:Y:S02]  /*8b50*/  SYNCS.PHASECHK.TRANS64.TRYWAIT P0, [R0+URZ+0xa0], R3 ;  /* 0x0000a003000075a7 */ /* 0x0022e400080011ff */
[----:B---3--:R-:W-:Y:S05]  /*8b60*/  @!P0 NANOSLEEP.SYNCS 0x989680 ;  /* 0x009896800000895d */ /* 0x008fea0003900000 */
[----:B------:R-:W3:Y:S02]  /*8b70*/  @!P0 SYNCS.PHASECHK.TRANS64 P0, [R0+URZ+0xa0], R3 ;  /* 0x0000a003000085a7 */ /* 0x000ee400080010ff */
[----:B---3--:R-:W-:Y:S05]  /*8b80*/  @!P0 BRA `(.L_x_180) ;  /* 0xfffffffc00f08947 */ /* 0x008fea000383ffff */
[----:B------:R-:W-:Y:S05]  /*8b90*/  BRA `(.L_x_181) ;  /* 0xffffffc0002c7947 */ /* 0x000fea000383ffff */
.L_x_84:
[----:B-1----:R-:W-:-:S07]  /*8ba0*/  MOV R0, UR7 ;  /* 0x0000000700007c02 */ /* 0x002fce0008000f00 */
.L_x_182:
[----:B-1----:R1:W3:Y:S02]  /*8bb0*/  SYNCS.PHASECHK.TRANS64.TRYWAIT P0, [R0+URZ+0xa8], R3 ;  /* 0x0000a803000075a7 */ /* 0x0022e400080011ff */
[----:B---3--:R-:W-:Y:S05]  /*8bc0*/  @!P0 NANOSLEEP.SYNCS 0x989680 ;  /* 0x009896800000895d */ /* 0x008fea0003900000 */
[----:B------:R-:W3:Y:S02]  /*8bd0*/  @!P0 SYNCS.PHASECHK.TRANS64 P0, [R0+URZ+0xa8], R3 ;  /* 0x0000a803000085a7 */ /* 0x000ee400080010ff */
[----:B---3--:R-:W-:Y:S05]  /*8be0*/  @!P0 BRA `(.L_x_182) ;  /* 0xfffffffc00f08947 */ /* 0x008fea000383ffff */
[----:B------:R-:W-:Y:S05]  /*8bf0*/  BRA `(.L_x_183) ;  /* 0xffffffc0001c7947 */ /* 0x000fea000383ffff */
.L_x_85:
[----:B-1----:R-:W-:-:S07]  /*8c00*/  MOV R0, UR7 ;  /* 0x0000000700007c02 */ /* 0x002fce0008000f00 */
.L_x_184:
[----:B-1----:R1:W3:Y:S02]  /*8c10*/  SYNCS.PHASECHK.TRANS64.TRYWAIT P0, [R0+URZ+0xb0], R3 ;  /* 0x0000b003000075a7 */ /* 0x0022e400080011ff */
[----:B---3--:R-:W-:Y:S05]  /*8c20*/  @!P0 NANOSLEEP.SYNCS 0x989680 ;  /* 0x009896800000895d */ /* 0x008fea0003900000 */
[----:B------:R-:W3:Y:S02]  /*8c30*/  @!P0 SYNCS.PHASECHK.TRANS64 P0, [R0+URZ+0xb0], R3 ;  /* 0x0000b003000085a7 */ /* 0x000ee400080010ff */
[----:B---3--:R-:W-:Y:S05]  /*8c40*/  @!P0 BRA `(.L_x_184) ;  /* 0xfffffffc00f08947 */ /* 0x008fea000383ffff */
[----:B------:R-:W-:Y:S05]  /*8c50*/  BRA `(.L_x_185) ;  /* 0xffffffc0000c7947 */ /* 0x000fea000383ffff */
.L_x_87:
[----:B--2---:R2:W4:Y:S02]  /*8c60*/  SYNCS.PHASECHK.TRANS64.TRYWAIT P0, [R0+URZ+0xd0], R3 ;  /* 0x0000d003000075a7 */ /* 0x00452400080011ff */
[----:B----4-:R-:W-:Y:S05]  /*8c70*/  @!P0 NANOSLEEP.SYNCS 0x989680 ;  /* 0x009896800000895d */ /* 0x010fea0003900000 */
[----:B------:R-:W4:Y:S02]  /*8c80*/  @!P0 SYNCS.PHASECHK.TRANS64 P0, [R0+URZ+0xd0], R3 ;  /* 0x0000d003000085a7 */ /* 0x000f2400080010ff */
[----:B----4-:R-:W-:Y:S05]  /*8c90*/  @!P0 BRA `(.L_x_87) ;  /* 0xfffffffc00f08947 */ /* 0x010fea000383ffff */
[----:B------:R-:W-:Y:S05]  /*8ca0*/  BRA `(.L_x_186) ;  /* 0xffffffc000e07947 */ /* 0x000fea000383ffff */
.L_x_98:
[----:B-1----:R-:W-:Y:S04]  /*8cb0*/  MOV R2, UR48 ;  /* 0x0000003000027c02 */ /* 0x002fe80008000f00 */
[----:B------:R1:W3:Y:S03]  /*8cc0*/  SYNCS.PHASECHK.TRANS64.TRYWAIT P1, [R2+URZ+0x80], R3 ;  /* 0x00008003020075a7 */ /* 0x0002e600080211ff */
[----:B---3--:R-:W-:Y:S05]  /*8cd0*/  @!P1 NANOSLEEP.SYNCS 0x989680 ;  /* 0x009896800000995d */ /* 0x008fea0003900000 */
[----:B------:R-:W3:Y:S02]  /*8ce0*/  @!P1 SYNCS.PHASECHK.TRANS64 P1, [R2+URZ+0x80], R3 ;  /* 0x00008003020095a7 */ /* 0x000ee400080210ff */
[----:B---3--:R-:W-:Y:S05]  /*8cf0*/  @!P1 BRA `(.L_x_98) ;  /* 0xfffffffc00ec9947 */ /* 0x008fea000383ffff */
[----:B------:R-:W-:Y:S05]  /*8d00*/  BRA `(.L_x_97) ;  /* 0xffffffcc00ec7947 */ /* 0x000fea000383ffff */
.L_x_100:
[----:B-1----:R1:W4:Y:S02]  /*8d10*/  SYNCS.PHASECHK.TRANS64.TRYWAIT P0, [R79+URZ+0xf0], R0 ;  /* 0x0000f0004f0075a7 */ /* 0x00232400080011ff */
[----:B----4-:R-:W-:Y:S05]  /*8d20*/  @!P0 NANOSLEEP.SYNCS 0x989680 ;  /* 0x009896800000895d */ /* 0x010fea0003900000 */
[----:B------:R-:W4:Y:S02]  /*8d30*/  @!P0 SYNCS.PHASECHK.TRANS64 P0, [R79+URZ+0xf0], R0 ;  /* 0x0000f0004f0085a7 */ /* 0x000f2400080010ff */
[----:B----4-:R-:W-:Y:S05]  /*8d40*/  @!P0 BRA `(.L_x_100) ;  /* 0xfffffffc00f08947 */ /* 0x010fea000383ffff */
[----:B------:R-:W-:Y:S05]  /*8d50*/  BRA `(.L_x_99) ;  /* 0xffffffd000107947 */ /* 0x000fea000383ffff */
.L_x_109:
[----:B--2---:R2:W4:Y:S02]  /*8d60*/  SYNCS.PHASECHK.TRANS64.TRYWAIT P0, [R3+URZ+0x80], R0 ;  /* 0x00008000030075a7 */ /* 0x00452400080011ff */
[----:B----4-:R-:W-:Y:S05]  /*8d70*/  @!P0 NANOSLEEP.SYNCS 0x989680 ;  /* 0x009896800000895d */ /* 0x010fea0003900000 */
[----:B------:R-:W4:Y:S02]  /*8d80*/  @!P0 SYNCS.PHASECHK.TRANS64 P0, [R3+URZ+0x80], R0 ;  /* 0x00008000030085a7 */ /* 0x000f2400080010ff */
[----:B----4-:R-:W-:Y:S05]  /*8d90*/  @!P0 BRA `(.L_x_109) ;  /* 0xfffffffc00f08947 */ /* 0x010fea000383ffff */
[----:B------:R-:W-:Y:S05]  /*8da0*/  BRA `(.L_x_108) ;  /* 0xffffffd400fc7947 */ /* 0x000fea000383ffff */
.L_x_117:
[----:B--2---:R2:W4:Y:S02]  /*8db0*/  SYNCS.PHASECHK.TRANS64.TRYWAIT P0, [R83+URZ+0x80], R4 ;  /* 0x00008004530075a7 */ /* 0x00452400080011ff */
[----:B----4-:R-:W-:Y:S05]  /*8dc0*/  @!P0 NANOSLEEP.SYNCS 0x989680 ;  /* 0x009896800000895d */ /* 0x010fea0003900000 */
[----:B------:R-:W4:Y:S02]  /*8dd0*/  @!P0 SYNCS.PHASECHK.TRANS64 P0, [R83+URZ+0x80], R4 ;  /* 0x00008004530085a7 */ /* 0x000f2400080010ff */
[----:B----4-:R-:W-:Y:S05]  /*8de0*/  @!P0 BRA `(.L_x_117) ;  /* 0xfffffffc00f08947 */ /* 0x010fea000383ffff */
[----:B------:R-:W-:Y:S05]  /*8df0*/  BRA `(.L_x_116) ;  /* 0xffffffe000087947 */ /* 0x000fea000383ffff */
.L_x_125:
[----:B--2---:R2:W4:Y:S02]  /*8e00*/  SYNCS.PHASECHK.TRANS64.TRYWAIT P0, [R88+URZ+0x80], R3 ;  /* 0x00008003580075a7 */ /* 0x00452400080011ff */
[----:B----4-:R-:W-:Y:S05]  /*8e10*/  @!P0 NANOSLEEP.SYNCS 0x989680 ;  /* 0x009896800000895d */ /* 0x010fea0003900000 */
[----:B------:R-:W4:Y:S02]  /*8e20*/  @!P0 SYNCS.PHASECHK.TRANS64 P0, [R88+URZ+0x80], R3 ;  /* 0x00008003580085a7 */ /* 0x000f2400080010ff */
[----:B----4-:R-:W-:Y:S05]  /*8e30*/  @!P0 BRA `(.L_x_125) ;  /* 0xfffffffc00f08947 */ /* 0x010fea000383ffff */
[----:B------:R-:W-:Y:S05]  /*8e40*/  BRA `(.L_x_124) ;  /* 0xffffffe800147947 */ /* 0x000fea000383ffff */
        .weak           $__internal_0_$__cuda_sm10x_tcgen05_guardrail_trap_col_being_dealloced_not_returned_by_alloc
        .type           $__internal_0_$__cuda_sm10x_tcgen05_guardrail_trap_col_being_dealloced_not_returned_by_alloc,@function
        .size           $__internal_0_$__cuda_sm10x_tcgen05_guardrail_trap_col_being_dealloced_not_returned_by_alloc,($__internal_1_$__cuda_sm10x_tcgen05_guardrail_trap_phase_invalid_during_alloc - $__internal_0_$__cuda_sm10x_tcgen05_guardrail_trap_col_being_dealloced_not_returned_by_alloc)
$__internal_0_$__cuda_sm10x_tcgen05_guardrail_trap_col_being_dealloced_not_returned_by_alloc:
[----:B------:R-:W-:Y:S05]  /*8e50*/  BPT.TRAP 0x1 ;  /* 0x000000040000795c */ /* 0x000fea0000300000 */
[----:B------:R-:W-:-:S04]  /*8e60*/  HFMA2 R3, -RZ, RZ, 0, 0 ;  /* 0x00000000ff037431 */ /* 0x000fc800000001ff */
[----:B------:R-:W-:Y:S05]  /*8e70*/  RET.REL.NODEC R2 `(_ZN7cutlass13device_kernelINS_4gemm6kernel13GemmUniversalIN4cute5tupleIJiiiiEEENS1_10collective13CollectiveMmaINS1_35MainloopSm100TmaUmmaWarpSpecializedILi8ELi2ELi4ENS5_IJNS4_1CILi1EEESB_SB_EEEEENS5_IJNSA_ILi64EEENSA_ILi128EEESE_EEENS_6half_tENS5_IJlSB_lEEESH_SI_NS4_8TiledMMAINS4_8MMA_AtomIJNS4_20SM100_MMA_F16BF16_SSISH_SH_fLi64ELi128ELNS4_4UMMA5MajorE0ELSN_0ELNSM_7ScaleInE0ELSO_0EEEEEENS4_6LayoutISC_NS5_IJNSA_ILi0EEESS_SS_EEEEENS5_IJNS4_10UnderscoreESV_SV_EEEEENS4_13SM90_TMA_LOADENS4_14ComposedLayoutINS4_7SwizzleILi3ELi4ELi3EEENS4_18smem_ptr_flag_bitsILi16EEENSR_INS5_IJNSA_ILi8EEESE_EEENS5_IJSE_SB_EEEEEEEvNS4_8identityESY_S18_vS19_EENS_8epilogue10collective18CollectiveEpilogueINS1B_23Sm100TmaWarpSpecializedILi4ELi2ELi16ELb1ELb0EEEJSG_NS5_IJNSR_ISE_SB_EENSR_INSA_ILi32EEESB_EEEEESH_SI_SH_SI_NS1B_6fusion15FusionCallbacksIS1F_NS1K_17LinearCombinationISH_fSH_fLNS_15FloatRoundStyleE2EEESG_S1J_JEEENS4_5SM1004TMEM4LOAD26SM100_TMEM_LOAD_16dp256b4xESY_NSZ_INS10_ILi2ELi4ELi3EEES13_NSR_INS5_IJS14_S1H_EEENS5_IJS1H_SB_EEEEEEENS4_17SM75_U32x4_LDSM_NENS4_14SM90_TMA_STOREES1Y_NS4_17SM90_U32x4_STSM_NENS4_39AutoVectorizingCopyWithAssumedAlignmentILi128EEEEEEvvEEEEvNT_6ParamsE) ;  /* 0xffffff7002607950 */ /* 0x000fea0003c3ffff */
        .weak           $__internal_1_$__cuda_sm10x_tcgen05_guardrail_trap_phase_invalid_during_alloc
        .type           $__internal_1_$__cuda_sm10x_tcgen05_guardrail_trap_phase_invalid_during_alloc,@function
        .size           $__internal_1_$__cuda_sm10x_tcgen05_guardrail_trap_phase_invalid_during_alloc,($__internal_2_$__cuda_sm10x_tcgen05_guardrail_trap_unallocated_columns_being_dealloced - $__internal_1_$__cuda_sm10x_tcgen05_guardrail_trap_phase_invalid_during_alloc)
$__internal_1_$__cuda_sm10x_tcgen05_guardrail_trap_phase_invalid_during_alloc:
[----:B------:R-:W-:Y:S05]  /*8e80*/  BPT.TRAP 0x1 ;  /* 0x000000040000795c */ /* 0x000fea0000300000 */
[----:B------:R-:W-:-:S04]  /*8e90*/  MOV R3, 0x0 ;  /* 0x0000000000037802 */ /* 0x000fc80000000f00 */
[----:B------:R-:W-:Y:S05]  /*8ea0*/  RET.REL.NODEC R2 `(_ZN7cutlass13device_kernelINS_4gemm6kernel13GemmUniversalIN4cute5tupleIJiiiiEEENS1_10collective13CollectiveMmaINS1_35MainloopSm100TmaUmmaWarpSpecializedILi8ELi2ELi4ENS5_IJNS4_1CILi1EEESB_SB_EEEEENS5_IJNSA_ILi64EEENSA_ILi128EEESE_EEENS_6half_tENS5_IJlSB_lEEESH_SI_NS4_8TiledMMAINS4_8MMA_AtomIJNS4_20SM100_MMA_F16BF16_SSISH_SH_fLi64ELi128ELNS4_4UMMA5MajorE0ELSN_0ELNSM_7ScaleInE0ELSO_0EEEEEENS4_6LayoutISC_NS5_IJNSA_ILi0EEESS_SS_EEEEENS5_IJNS4_10UnderscoreESV_SV_EEEEENS4_13SM90_TMA_LOADENS4_14ComposedLayoutINS4_7SwizzleILi3ELi4ELi3EEENS4_18smem_ptr_flag_bitsILi16EEENSR_INS5_IJNSA_ILi8EEESE_EEENS5_IJSE_SB_EEEEEEEvNS4_8identityESY_S18_vS19_EENS_8epilogue10collective18CollectiveEpilogueINS1B_23Sm100TmaWarpSpecializedILi4ELi2ELi16ELb1ELb0EEEJSG_NS5_IJNSR_ISE_SB_EENSR_INSA_ILi32EEESB_EEEEESH_SI_SH_SI_NS1B_6fusion15FusionCallbacksIS1F_NS1K_17LinearCombinationISH_fSH_fLNS_15FloatRoundStyleE2EEESG_S1J_JEEENS4_5SM1004TMEM4LOAD26SM100_TMEM_LOAD_16dp256b4xESY_NSZ_INS10_ILi2ELi4ELi3EEES13_NSR_INS5_IJS14_S1H_EEENS5_IJS1H_SB_EEEEEEENS4_17SM75_U32x4_LDSM_NENS4_14SM90_TMA_STOREES1Y_NS4_17SM90_U32x4_STSM_NENS4_39AutoVectorizingCopyWithAssumedAlignmentILi128EEEEEEvvEEEEvNT_6ParamsE) ;  /* 0xffffff7002547950 */ /* 0x000fea0003c3ffff */
        .weak           $__internal_2_$__cuda_sm10x_tcgen05_guardrail_trap_unallocated_columns_being_dealloced
        .type           $__internal_2_$__cuda_sm10x_tcgen05_guardrail_trap_unallocated_columns_being_dealloced,@function
        .size           $__internal_2_$__cuda_sm10x_tcgen05_guardrail_trap_unallocated_columns_being_dealloced,(.L_x_188 - $__internal_2_$__cuda_sm10x_tcgen05_guardrail_trap_unallocated_columns_being_dealloced)
$__internal_2_$__cuda_sm10x_tcgen05_guardrail_trap_unallocated_columns_being_dealloced:
[----:B------:R-:W-:Y:S05]  /*8eb0*/  BPT.TRAP 0x1 ;  /* 0x000000040000795c */ /* 0x000fea0000300000 */
[----:B------:R-:W-:-:S04]  /*8ec0*/  HFMA2 R3, -RZ, RZ, 0, 0 ;  /* 0x00000000ff037431 */ /* 0x000fc800000001ff */
[----:B------:R-:W-:Y:S05]  /*8ed0*/  RET.REL.NODEC R2 `(_ZN7cutlass13device_kernelINS_4gemm6kernel13GemmUniversalIN4cute5tupleIJiiiiEEENS1_10collective13CollectiveMmaINS1_35MainloopSm100TmaUmmaWarpSpecializedILi8ELi2ELi4ENS5_IJNS4_1CILi1EEESB_SB_EEEEENS5_IJNSA_ILi64EEENSA_ILi128EEESE_EEENS_6half_tENS5_IJlSB_lEEESH_SI_NS4_8TiledMMAINS4_8MMA_AtomIJNS4_20SM100_MMA_F16BF16_SSISH_SH_fLi64ELi128ELNS4_4UMMA5MajorE0ELSN_0ELNSM_7ScaleInE0ELSO_0EEEEEENS4_6LayoutISC_NS5_IJNSA_ILi0EEESS_SS_EEEEENS5_IJNS4_10UnderscoreESV_SV_EEEEENS4_13SM90_TMA_LOADENS4_14ComposedLayoutINS4_7SwizzleILi3ELi4ELi3EEENS4_18smem_ptr_flag_bitsILi16EEENSR_INS5_IJNSA_ILi8EEESE_EEENS5_IJSE_SB_EEEEEEEvNS4_8identityESY_S18_vS19_EENS_8epilogue10collective18CollectiveEpilogueINS1B_23Sm100TmaWarpSpecializedILi4ELi2ELi16ELb1ELb0EEEJSG_NS5_IJNSR_ISE_SB_EENSR_INSA_ILi32EEESB_EEEEESH_SI_SH_SI_NS1B_6fusion15FusionCallbacksIS1F_NS1K_17LinearCombinationISH_fSH_fLNS_15FloatRoundStyleE2EEESG_S1J_JEEENS4_5SM1004TMEM4LOAD26SM100_TMEM_LOAD_16dp256b4xESY_NSZ_INS10_ILi2ELi4ELi3EEES13_NSR_INS5_IJS14_S1H_EEENS5_IJS1H_SB_EEEEEEENS4_17SM75_U32x4_LDSM_NENS4_14SM90_TMA_STOREES1Y_NS4_17SM90_U32x4_STSM_NENS4_39AutoVectorizingCopyWithAssumedAlignmentILi128EEEEEEvvEEEEvNT_6ParamsE) ;  /* 0xffffff7002487950 */ /* 0x000fea0003c3ffff */
.L_x_187:
[----:B------:R-:W-:-:S00]  /*8ee0*/  BRA `(.L_x_187) ;  /* 0xfffffffc00fc7947 */ /* 0x000fc0000383ffff */
[----:B------:R-:W-:-:S00]  /*8ef0*/  NOP ;  /* 0x0000000000007918 */ /* 0x000fc00000000000 */
        /* <DEDUP_REMOVED lines=8> */
.L_x_188:


//--------------------- .nv.global.init           --------------------------
	.section	.nv.global.init,"aw",@progbits
.nv.global.init:
	.type		$str$27,@object
	.size		$str$27,($str$28 - $str$27)
$str$27:
        /*0000*/ 	.byte	0x28, 0x61, 0x64, 0x64, 0x72, 0x65, 0x73, 0x73, 0x20, 0x26, 0x20, 0x6d, 0x61, 0x73, 0x6b, 0x29
        /*0010*/ 	.byte	0x20, 0x3d, 0x3d, 0x20, 0x30, 0x00
	.type		$str$28,@object
	.size		$str$28,($str$26 - $str$28)
$str$28:
        /*0016*/ 	.byte	0x2f, 0x74, 0x6d, 0x70, 0x2f, 0x63, 0x75, 0x74, 0x6c, 0x61, 0x73, 0x73, 0x5f, 0x73, 0x77, 0x65
        /*0026*/ 	.byte	0x65, 0x70, 0x5f, 0x73, 0x72, 0x63, 0x2f, 0x69, 0x6e, 0x63, 0x6c, 0x75, 0x64, 0x65, 0x2f, 0x63
        /*0036*/ 	.byte	0x75, 0x74, 0x65, 0x2f, 0x70, 0x6f, 0x69, 0x6e, 0x74, 0x65, 0x72, 0x5f, 0x66, 0x6c, 0x61, 0x67
        /*0046*/ 	.byte	0x67, 0x65, 0x64, 0x2e, 0x68, 0x70, 0x70, 0x00
	.type		$str$26,@object
	.size		$str$26,($str$25 - $str$26)
$str$26:
        /*004e*/ 	.byte	0x2f, 0x74, 0x6d, 0x70, 0x2f, 0x63, 0x75, 0x74, 0x6c, 0x61, 0x73, 0x73, 0x5f, 0x73, 0x77, 0x65
        /*005e*/ 	.byte	0x65, 0x70, 0x5f, 0x73, 0x72, 0x63, 0x2f, 0x69, 0x6e, 0x63, 0x6c, 0x75, 0x64, 0x65, 0x2f, 0x63
        /*006e*/ 	.byte	0x75, 0x74, 0x65, 0x2f, 0x61, 0x74, 0x6f, 0x6d, 0x2f, 0x63, 0x6f, 0x70, 0x79, 0x5f, 0x74, 0x72
        /*007e*/ 	.byte	0x61, 0x69, 0x74, 0x73, 0x5f, 0x73, 0x6d, 0x31, 0x30, 0x30, 0x2e, 0x68, 0x70, 0x70, 0x00
	.type		$str$25,@object
	.size		$str$25,(__unnamed_1 - $str$25)
$str$25:
        /*008d*/ 	.byte	0x28, 0x28, 0x75, 0x69, 0x6e, 0x74, 0x33, 0x32, 0x5f, 0x74, 0x28, 0x74, 0x68, 0x72, 0x65, 0x61
        /*009d*/ 	.byte	0x64, 0x49, 0x64, 0x78, 0x2e, 0x78, 0x29, 0x20, 0x2f, 0x20, 0x33, 0x32, 0x29, 0x20, 0x25, 0x20
        /*00ad*/ 	.byte	0x34, 0x29, 0x20, 0x3d, 0x3d, 0x20, 0x28, 0x28, 0x28, 0x74, 0x6d, 0x65, 0x6d, 0x5f, 0x61, 0x64
        /*00bd*/ 	.byte	0x64, 0x72, 0x20, 0x3e, 0x3e, 0x20, 0x31, 0x36, 0x29, 0x20, 0x2f, 0x20, 0x33, 0x32, 0x29, 0x20
        /*00cd*/ 	.byte	0x25, 0x20, 0x34, 0x29, 0x00
	.type		__unnamed_1,@object
	.size		__unnamed_1,(__unnamed_2 - __unnamed_1)
__unnamed_1:
        /*00d2*/ 	.byte	0x61, 0x75, 0x74, 0x6f, 0x20, 0x63, 0x75, 0x74, 0x65, 0x3a, 0x3a, 0x61, 0x73, 0x5f, 0x70, 0x6f
        /* <DEDUP_REMOVED lines=24> */
        /*0262*/ 	.byte	0x3e, 0x3e, 0x3e, 0x5d, 0x00
	.type		__unnamed_2,@object
	.size		__unnamed_2,(.L_2 - __unnamed_2)
__unnamed_2:
        /* <DEDUP_REMOVED lines=46> */
.L_2:


//--------------------- .nv.shared._ZN7cutlass13device_kernelINS_4gemm6kernel13GemmUniversalIN4cute5tupleIJiiiiEEENS1_10collective13CollectiveMmaINS1_35MainloopSm100TmaUmmaWarpSpecializedILi8ELi2ELi4ENS5_IJNS4_1CILi1EEESB_SB_EEEEENS5_IJNSA_ILi64EEENSA_ILi128EEESE_EEENS_6half_tENS5_IJlSB_lEEESH_SI_NS4_8TiledMMAINS4_8MMA_AtomIJNS4_20SM100_MMA_F16BF16_SSISH_SH_fLi64ELi128ELNS4_4UMMA5MajorE0ELSN_0ELNSM_7ScaleInE0ELSO_0EEEEEENS4_6LayoutISC_NS5_IJNSA_ILi0EEESS_SS_EEEEENS5_IJNS4_10UnderscoreESV_SV_EEEEENS4_13SM90_TMA_LOADENS4_14ComposedLayoutINS4_7SwizzleILi3ELi4ELi3EEENS4_18smem_ptr_flag_bitsILi16EEENSR_INS5_IJNSA_ILi8EEESE_EEENS5_IJSE_SB_EEEEEEEvNS4_8identityESY_S18_vS19_EENS_8epilogue10collective18CollectiveEpilogueINS1B_23Sm100TmaWarpSpecializedILi4ELi2ELi16ELb1ELb0EEEJSG_NS5_IJNSR_ISE_SB_EENSR_INSA_ILi32EEESB_EEEEESH_SI_SH_SI_NS1B_6fusion15FusionCallbacksIS1F_NS1K_17LinearCombinationISH_fSH_fLNS_15FloatRoundStyleE2EEESG_S1J_JEEENS4_5SM1004TMEM4LOAD26SM100_TMEM_LOAD_16dp256b4xESY_NSZ_INS10_ILi2ELi4ELi3EEES13_NSR_INS5_IJS14_S1H_EEENS5_IJS1H_SB_EEEEEEENS4_17SM75_U32x4_LDSM_NENS4_14SM90_TMA_STOREES1Y_NS4_17SM90_U32x4_STSM_NENS4_39AutoVectorizingCopyWithAssumedAlignmentILi128EEEEEEvvEEEEvNT_6ParamsE --------------------------
	.section	.nv.shared._ZN7cutlass13device_kernelINS_4gemm6kernel13GemmUniversalIN4cute5tupleIJiiiiEEENS1_10collective13CollectiveMmaINS1_35MainloopSm100TmaUmmaWarpSpecializedILi8ELi2ELi4ENS5_IJNS4_1CILi1EEESB_SB_EEEEENS5_IJNSA_ILi64EEENSA_ILi128EEESE_EEENS_6half_tENS5_IJlSB_lEEESH_SI_NS4_8TiledMMAINS4_8MMA_AtomIJNS4_20SM100_MMA_F16BF16_SSISH_SH_fLi64ELi128ELNS4_4UMMA5MajorE0ELSN_0ELNSM_7ScaleInE0ELSO_0EEEEEENS4_6LayoutISC_NS5_IJNSA_ILi0EEESS_SS_EEEEENS5_IJNS4_10UnderscoreESV_SV_EEEEENS4_13SM90_TMA_LOADENS4_14ComposedLayoutINS4_7SwizzleILi3ELi4ELi3EEENS4_18smem_ptr_flag_bitsILi16EEENSR_INS5_IJNSA_ILi8EEESE_EEENS5_IJSE_SB_EEEEEEEvNS4_8identityESY_S18_vS19_EENS_8epilogue10collective18CollectiveEpilogueINS1B_23Sm100TmaWarpSpecializedILi4ELi2ELi16ELb1ELb0EEEJSG_NS5_IJNSR_ISE_SB_EENSR_INSA_ILi32EEESB_EEEEESH_SI_SH_SI_NS1B_6fusion15FusionCallbacksIS1F_NS1K_17LinearCombinationISH_fSH_fLNS_15FloatRoundStyleE2EEESG_S1J_JEEENS4_5SM1004TMEM4LOAD26SM100_TMEM_LOAD_16dp256b4xESY_NSZ_INS10_ILi2ELi4ELi3EEES13_NSR_INS5_IJS14_S1H_EEENS5_IJS1H_SB_EEEEEEENS4_17SM75_U32x4_LDSM_NENS4_14SM90_TMA_STOREES1Y_NS4_17SM90_U32x4_STSM_NENS4_39AutoVectorizingCopyWithAssumedAlignmentILi128EEEEEEvvEEEEvNT_6ParamsE,"aw",@nobits
	.sectionflags	@""
	.align	16
	.zero		1024


//--------------------- .nv.shared.reserved.0     --------------------------
	.section	.nv.shared.reserved.0,"aw",@nobits
	.weak		__nv_reservedSMEM_offset_0_alias
	.size		__nv_reservedSMEM_offset_0_alias, 0, 64
	.other		__nv_reservedSMEM_offset_0_alias,@"STO_CUDA_RESERVED_SHARED STV_DEFAULT"
__nv_reservedSMEM_offset_0_alias:
	.zero		0
.nv.shared.reserved.0:
	.zero		64
	.weak		__nv_reservedSMEM_tcgen05_partition
	.type		__nv_reservedSMEM_tcgen05_partition,@object
	.size		__nv_reservedSMEM_tcgen05_partition,(.L_0 - __nv_reservedSMEM_tcgen05_partition)
__nv_reservedSMEM_tcgen05_partition:
	.zero		32
.L_0:


//--------------------- .nv.global                --------------------------
	.section	.nv.global,"aw",@nobits
.nv.global:
	.type		_ZN40_INTERNAL_be1aae22_4_k_cu_15a4aac8_294244cute1_E,@object
	.size		_ZN40_INTERNAL_be1aae22_4_k_cu_15a4aac8_294244cute1_E,(_ZN40_INTERNAL_be1aae22_4_k_cu_15a4aac8_294244cuda3std3__45__cpo6cbeginE - _ZN40_INTERNAL_be1aae22_4_k_cu_15a4aac8_294244cute1_E)
_ZN40_INTERNAL_be1aae22_4_k_cu_15a4aac8_294244cute1_E:
	.zero		1
	.type		_ZN40_INTERNAL_be1aae22_4_k_cu_15a4aac8_294244cuda3std3__45__cpo6cbeginE,@object
	.size		_ZN40_INTERNAL_be1aae22_4_k_cu_15a4aac8_294244cuda3std3__45__cpo6cbeginE,(_ZN40_INTERNAL_be1aae22_4_k_cu_15a4aac8_294244cuda3std3__48in_placeE - _ZN40_INTERNAL_be1aae22_4_k_cu_15a4aac8_294244cuda3std3__45__cpo6cbeginE)
_ZN40_INTERNAL_be1aae22_4_k_cu_15a4aac8_294244cuda3std3__45__cpo6cbeginE:
	.zero		1
	.type		_ZN40_INTERNAL_be1aae22_4_k_cu_15a4aac8_294244cuda3std3__48in_placeE,@object
	.size		_ZN40_INTERNAL_be1aae22_4_k_cu_15a4aac8_294244cuda3std3__48in_placeE,(_ZN40_INTERNAL_be1aae22_4_k_cu_15a4aac8_294244cuda3std6ranges3__45__cpo9iter_moveE - _ZN40_INTERNAL_be1aae22_4_k_cu_15a4aac8_294244cuda3std3__48in_placeE)
_ZN40_INTERNAL_be1aae22_4_k_cu_15a4aac8_294244cuda3std3__48in_placeE:
	.zero		1
	.type		_ZN40_INTERNAL_be1aae22_4_k_cu_15a4aac8_294244cuda3std6ranges3__45__cpo9iter_moveE,@object
	.size		_ZN40_INTERNAL_be1aae22_4_k_cu_15a4aac8_294244cuda3std6ranges3__45__cpo9iter_moveE,(_ZN40_INTERNAL_be1aae22_4_k_cu_15a4aac8_294244cuda3std3__45__cpo5beginE - _ZN40_INTERNAL_be1aae22_4_k_cu_15a4aac8_294244cuda3std6ranges3__45__cpo9iter_moveE)
_ZN40_INTERNAL_be1aae22_4_k_cu_15a4aac8_294244cuda3std6ranges3__45__cpo9iter_moveE:
	.zero		1
	.type		_ZN40_INTERNAL_be1aae22_4_k_cu_15a4aac8_294244cuda3std3__45__cpo5beginE,@object
	.size		_ZN40_INTERNAL_be1aae22_4_k_cu_15a4aac8_294244cuda3std3__45__cpo5beginE,(_ZN40_INTERNAL_be1aae22_4_k_cu_15a4aac8_294244cuda3std3__442_GLOBAL__N__be1aae22_4_k_cu_15a4aac8_294246ignoreE - _ZN40_INTERNAL_be1aae22_4_k_cu_15a4aac8_294244cuda3std3__45__cpo5beginE)
_ZN40_INTERNAL_be1aae22_4_k_cu_15a4aac8_294244cuda3std3__45__cpo5beginE:
	.zero		1
	.type		_ZN40_INTERNAL_be1aae22_4_k_cu_15a4aac8_294244cuda3std3__442_GLOBAL__N__be1aae22_4_k_cu_15a4aac8_294246ignoreE,@object
	.size		_ZN40_INTERNAL_be1aae22_4_k_cu_15a4aac8_294244cuda3std3__442_GLOBAL__N__be1aae22_4_k_cu_15a4aac8_294246ignoreE,(_ZN40_INTERNAL_be1aae22_4_k_cu_15a4aac8_294244cute7productE - _ZN40_INTERNAL_be1aae22_4_k_cu_15a4aac8_294244cuda3std3__442_GLOBAL__N__be1aae22_4_k_cu_15a4aac8_294246ignoreE)
_ZN40_INTERNAL_be1aae22_4_k_cu_15a4aac8_294244cuda3std3__442_GLOBAL__N__be1aae22_4_k_cu_15a4aac8_294246ignoreE:
	.zero		1
	.type		_ZN40_INTERNAL_be1aae22_4_k_cu_15a4aac8_294244cute7productE,@object
	.size		_ZN40_INTERNAL_be1aae22_4_k_cu_15a4aac8_294244cute7productE,(_ZN40_INTERNAL_be1aae22_4_k_cu_15a4aac8_294244cuda3std3__45__cpo3endE - _ZN40_INTERNAL_be1aae22_4_k_cu_15a4aac8_294244cute7productE)
_ZN40_INTERNAL_be1aae22_4_k_cu_15a4aac8_294244cute7productE:
	.zero		1
	.type		_ZN40_INTERNAL_be1aae22_4_k_cu_15a4aac8_294244cuda3std3__45__cpo3endE,@object
	.size		_ZN40_INTERNAL_be1aae22_4_k_cu_15a4aac8_294244cuda3std3__45__cpo3endE,(_ZN40_INTERNAL_be1aae22_4_k_cu_15a4aac8_294244cuda3std3__419piecewise_constructE - _ZN40_INTERNAL_be1aae22_4_k_cu_15a4aac8_294244cuda3std3__45__cpo3endE)
_ZN40_INTERNAL_be1aae22_4_k_cu_15a4aac8_294244cuda3std3__45__cpo3endE:
	.zero		1
	.type		_ZN40_INTERNAL_be1aae22_4_k_cu_15a4aac8_294244cuda3std3__419piecewise_constructE,@object
	.size		_ZN40_INTERNAL_be1aae22_4_k_cu_15a4aac8_294244cuda3std3__419piecewise_constructE,(_ZN40_INTERNAL_be1aae22_4_k_cu_15a4aac8_294244cuda3std3__45__cpo4cendE - _ZN40_INTERNAL_be1aae22_4_k_cu_15a4aac8_294244cuda3std3__419piecewise_constructE)
_ZN40_INTERNAL_be1aae22_4_k_cu_15a4aac8_294244cuda3std3__419piecewise_constructE:
	.zero		1
	.type		_ZN40_INTERNAL_be1aae22_4_k_cu_15a4aac8_294244cuda3std3__45__cpo4cendE,@object
	.size		_ZN40_INTERNAL_be1aae22_4_k_cu_15a4aac8_294244cuda3std3__45__cpo4cendE,(_ZN40_INTERNAL_be1aae22_4_k_cu_15a4aac8_294244cuda3std6ranges3__45__cpo4swapE - _ZN40_INTERNAL_be1aae22_4_k_cu_15a4aac8_294244cuda3std3__45__cpo4cendE)
_ZN40_INTERNAL_be1aae22_4_k_cu_15a4aac8_294244cuda3std3__45__cpo4cendE:
	.zero		1
	.type		_ZN40_INTERNAL_be1aae22_4_k_cu_15a4aac8_294244cuda3std6ranges3__45__cpo4swapE,@object
	.size		_ZN40_INTERNAL_be1aae22_4_k_cu_15a4aac8_294244cuda3std6ranges3__45__cpo4swapE,(.L_10 - _ZN40_INTERNAL_be1aae22_4_k_cu_15a4aac8_294244cuda3std6ranges3__45__cpo4swapE)
_ZN40_INTERNAL_be1aae22_4_k_cu_15a4aac8_294244cuda3std6ranges3__45__cpo4swapE:
	.zero		1
.L_10:


//--------------------- .nv.constant0._ZN7cutlass13device_kernelINS_4gemm6kernel13GemmUniversalIN4cute5tupleIJiiiiEEENS1_10collective13CollectiveMmaINS1_35MainloopSm100TmaUmmaWarpSpecializedILi8ELi2ELi4ENS5_IJNS4_1CILi1EEESB_SB_EEEEENS5_IJNSA_ILi64EEENSA_ILi128EEESE_EEENS_6half_tENS5_IJlSB_lEEESH_SI_NS4_8TiledMMAINS4_8MMA_AtomIJNS4_20SM100_MMA_F16BF16_SSISH_SH_fLi64ELi128ELNS4_4UMMA5MajorE0ELSN_0ELNSM_7ScaleInE0ELSO_0EEEEEENS4_6LayoutISC_NS5_IJNSA_ILi0EEESS_SS_EEEEENS5_IJNS4_10UnderscoreESV_SV_EEEEENS4_13SM90_TMA_LOADENS4_14ComposedLayoutINS4_7SwizzleILi3ELi4ELi3EEENS4_18smem_ptr_flag_bitsILi16EEENSR_INS5_IJNSA_ILi8EEESE_EEENS5_IJSE_SB_EEEEEEEvNS4_8identityESY_S18_vS19_EENS_8epilogue10collective18CollectiveEpilogueINS1B_23Sm100TmaWarpSpecializedILi4ELi2ELi16ELb1ELb0EEEJSG_NS5_IJNSR_ISE_SB_EENSR_INSA_ILi32EEESB_EEEEESH_SI_SH_SI_NS1B_6fusion15FusionCallbacksIS1F_NS1K_17LinearCombinationISH_fSH_fLNS_15FloatRoundStyleE2EEESG_S1J_JEEENS4_5SM1004TMEM4LOAD26SM100_TMEM_LOAD_16dp256b4xESY_NSZ_INS10_ILi2ELi4ELi3EEES13_NSR_INS5_IJS14_S1H_EEENS5_IJS1H_SB_EEEEEEENS4_17SM75_U32x4_LDSM_NENS4_14SM90_TMA_STOREES1Y_NS4_17SM90_U32x4_STSM_NENS4_39AutoVectorizingCopyWithAssumedAlignmentILi128EEEEEEvvEEEEvNT_6ParamsE --------------------------
	.section	.nv.constant0._ZN7cutlass13device_kernelINS_4gemm6kernel13GemmUniversalIN4cute5tupleIJiiiiEEENS1_10collective13CollectiveMmaINS1_35MainloopSm100TmaUmmaWarpSpecializedILi8ELi2ELi4ENS5_IJNS4_1CILi1EEESB_SB_EEEEENS5_IJNSA_ILi64EEENSA_ILi128EEESE_EEENS_6half_tENS5_IJlSB_lEEESH_SI_NS4_8TiledMMAINS4_8MMA_AtomIJNS4_20SM100_MMA_F16BF16_SSISH_SH_fLi64ELi128ELNS4_4UMMA5MajorE0ELSN_0ELNSM_7ScaleInE0ELSO_0EEEEEENS4_6LayoutISC_NS5_IJNSA_ILi0EEESS_SS_EEEEENS5_IJNS4_10UnderscoreESV_SV_EEEEENS4_13SM90_TMA_LOADENS4_14ComposedLayoutINS4_7SwizzleILi3ELi4ELi3EEENS4_18smem_ptr_flag_bitsILi16EEENSR_INS5_IJNSA_ILi8EEESE_EEENS5_IJSE_SB_EEEEEEEvNS4_8identityESY_S18_vS19_EENS_8epilogue10collective18CollectiveEpilogueINS1B_23Sm100TmaWarpSpecializedILi4ELi2ELi16ELb1ELb0EEEJSG_NS5_IJNSR_ISE_SB_EENSR_INSA_ILi32EEESB_EEEEESH_SI_SH_SI_NS1B_6fusion15FusionCallbacksIS1F_NS1K_17LinearCombinationISH_fSH_fLNS_15FloatRoundStyleE2EEESG_S1J_JEEENS4_5SM1004TMEM4LOAD26SM100_TMEM_LOAD_16dp256b4xESY_NSZ_INS10_ILi2ELi4ELi3EEES13_NSR_INS5_IJS14_S1H_EEENS5_IJS1H_SB_EEEEEEENS4_17SM75_U32x4_LDSM_NENS4_14SM90_TMA_STOREES1Y_NS4_17SM90_U32x4_STSM_NENS4_39AutoVectorizingCopyWithAssumedAlignmentILi128EEEEEEvvEEEEvNT_6ParamsE,"a",@progbits
	.sectionflags	@""
	.align	4
.nv.constant0._ZN7cutlass13device_kernelINS_4gemm6kernel13GemmUniversalIN4cute5tupleIJiiiiEEENS1_10collective13CollectiveMmaINS1_35MainloopSm100TmaUmmaWarpSpecializedILi8ELi2ELi4ENS5_IJNS4_1CILi1EEESB_SB_EEEEENS5_IJNSA_ILi64EEENSA_ILi128EEESE_EEENS_6half_tENS5_IJlSB_lEEESH_SI_NS4_8TiledMMAINS4_8MMA_AtomIJNS4_20SM100_MMA_F16BF16_SSISH_SH_fLi64ELi128ELNS4_4UMMA5MajorE0ELSN_0ELNSM_7ScaleInE0ELSO_0EEEEEENS4_6LayoutISC_NS5_IJNSA_ILi0EEESS_SS_EEEEENS5_IJNS4_10UnderscoreESV_SV_EEEEENS4_13SM90_TMA_LOADENS4_14ComposedLayoutINS4_7SwizzleILi3ELi4ELi3EEENS4_18smem_ptr_flag_bitsILi16EEENSR_INS5_IJNSA_ILi8EEESE_EEENS5_IJSE_SB_EEEEEEEvNS4_8identityESY_S18_vS19_EENS_8epilogue10collective18CollectiveEpilogueINS1B_23Sm100TmaWarpSpecializedILi4ELi2ELi16ELb1ELb0EEEJSG_NS5_IJNSR_ISE_SB_EENSR_INSA_ILi32EEESB_EEEEESH_SI_SH_SI_NS1B_6fusion15FusionCallbacksIS1F_NS1K_17LinearCombinationISH_fSH_fLNS_15FloatRoundStyleE2EEESG_S1J_JEEENS4_5SM1004TMEM4LOAD26SM100_TMEM_LOAD_16dp256b4xESY_NSZ_INS10_ILi2ELi4ELi3EEES13_NSR_INS5_IJS14_S1H_EEENS5_IJS1H_SB_EEEEEEENS4_17SM75_U32x4_LDSM_NENS4_14SM90_TMA_STOREES1Y_NS4_17SM90_U32x4_STSM_NENS4_39AutoVectorizingCopyWithAssumedAlignmentILi128EEEEEEvvEEEEvNT_6ParamsE:
	.zero		2944


//--------------------- SYMBOLS --------------------------

	.type		.nv.reservedSmem.offset0,@object
	.size		.nv.reservedSmem.offset0,0x4
	.type		.nv.reservedSmem.cap,@object
	.size		.nv.reservedSmem.cap,0x4
	.type		__assertfail,@function
